//
// Generated by NVIDIA NVVM Compiler
//
// Compiler Build ID: CL-36424714
// Cuda compilation tools, release 13.0, V13.0.88
// Based on NVVM 20.0.0
//

.version 9.0
.target sm_100
.address_size 64

	// .globl	_Z15fp8_scale_8bytePK5fp8x8PS_fi

.visible .entry _Z15fp8_scale_8bytePK5fp8x8PS_fi(
	.param .u64 .ptr .align 1 _Z15fp8_scale_8bytePK5fp8x8PS_fi_param_0,
	.param .u64 .ptr .align 1 _Z15fp8_scale_8bytePK5fp8x8PS_fi_param_1,
	.param .f32 _Z15fp8_scale_8bytePK5fp8x8PS_fi_param_2,
	.param .u32 _Z15fp8_scale_8bytePK5fp8x8PS_fi_param_3
)
{
	.reg .pred 	%p<2>;
	.reg .b16 	%rs<33>;
	.reg .b32 	%r<38>;
	.reg .b32 	%f<26>;
	.reg .b64 	%rd<8>;

	ld.param.u64 	%rd1, [_Z15fp8_scale_8bytePK5fp8x8PS_fi_param_0];
	ld.param.u64 	%rd2, [_Z15fp8_scale_8bytePK5fp8x8PS_fi_param_1];
	ld.param.f32 	%f1, [_Z15fp8_scale_8bytePK5fp8x8PS_fi_param_2];
	ld.param.u32 	%r2, [_Z15fp8_scale_8bytePK5fp8x8PS_fi_param_3];
	mov.u32 	%r3, %ctaid.x;
	mov.u32 	%r4, %ntid.x;
	mov.u32 	%r5, %tid.x;
	mad.lo.s32 	%r1, %r3, %r4, %r5;
	setp.ge.s32 	%p1, %r1, %r2;
	@%p1 bra 	$L__BB0_2;
	cvta.to.global.u64 	%rd3, %rd2;
	cvta.to.global.u64 	%rd4, %rd1;
	mul.wide.s32 	%rd5, %r1, 8;
	add.s64 	%rd6, %rd4, %rd5;
	ld.global.nc.v2.u32 	{%r14, %r15}, [%rd6];
	bfe.u32 	%r16, %r15, 24, 8;
	cvt.u16.u32 	%rs25, %r16;
	bfe.u32 	%r17, %r15, 16, 8;
	cvt.u16.u32 	%rs26, %r17;
	bfe.u32 	%r18, %r15, 8, 8;
	cvt.u16.u32 	%rs27, %r18;
	bfe.u32 	%r19, %r15, 0, 8;
	cvt.u16.u32 	%rs28, %r19;
	bfe.u32 	%r20, %r14, 24, 8;
	cvt.u16.u32 	%rs29, %r20;
	bfe.u32 	%r21, %r14, 16, 8;
	cvt.u16.u32 	%rs30, %r21;
	bfe.u32 	%r22, %r14, 8, 8;
	cvt.u16.u32 	%rs31, %r22;
	bfe.u32 	%r23, %r14, 0, 8;
	cvt.u16.u32 	%rs32, %r23;
	and.b16  	%rs1, %rs32, 255;
	// begin inline asm
	{cvt.rn.f16x2.e4m3x2 %r6, %rs1;}

	// end inline asm
	cvt.u16.u32 	%rs2, %r6;
	// begin inline asm
	{cvt.f32.f16 %f2, %rs2;}

	// end inline asm
	mul.f32 	%f3, %f1, %f2;
	mov.f32 	%f25, 0f00000000;
	// begin inline asm
	{cvt.rn.satfinite.e4m3x2.f32 %rs3, %f25, %f3;}

	// end inline asm
	and.b16  	%rs4, %rs31, 255;
	// begin inline asm
	{cvt.rn.f16x2.e4m3x2 %r7, %rs4;}

	// end inline asm
	cvt.u16.u32 	%rs5, %r7;
	// begin inline asm
	{cvt.f32.f16 %f5, %rs5;}

	// end inline asm
	mul.f32 	%f6, %f1, %f5;
	// begin inline asm
	{cvt.rn.satfinite.e4m3x2.f32 %rs6, %f25, %f6;}

	// end inline asm
	and.b16  	%rs7, %rs30, 255;
	// begin inline asm
	{cvt.rn.f16x2.e4m3x2 %r8, %rs7;}

	// end inline asm
	cvt.u16.u32 	%rs8, %r8;
	// begin inline asm
	{cvt.f32.f16 %f8, %rs8;}

	// end inline asm
	mul.f32 	%f9, %f1, %f8;
	// begin inline asm
	{cvt.rn.satfinite.e4m3x2.f32 %rs9, %f25, %f9;}

	// end inline asm
	and.b16  	%rs10, %rs29, 255;
	// begin inline asm
	{cvt.rn.f16x2.e4m3x2 %r9, %rs10;}

	// end inline asm
	cvt.u16.u32 	%rs11, %r9;
	// begin inline asm
	{cvt.f32.f16 %f11, %rs11;}

	// end inline asm
	mul.f32 	%f12, %f1, %f11;
	// begin inline asm
	{cvt.rn.satfinite.e4m3x2.f32 %rs12, %f25, %f12;}

	// end inline asm
	and.b16  	%rs13, %rs28, 255;
	// begin inline asm
	{cvt.rn.f16x2.e4m3x2 %r10, %rs13;}

	// end inline asm
	cvt.u16.u32 	%rs14, %r10;
	// begin inline asm
	{cvt.f32.f16 %f14, %rs14;}

	// end inline asm
	mul.f32 	%f15, %f1, %f14;
	// begin inline asm
	{cvt.rn.satfinite.e4m3x2.f32 %rs15, %f25, %f15;}

	// end inline asm
	and.b16  	%rs16, %rs27, 255;
	// begin inline asm
	{cvt.rn.f16x2.e4m3x2 %r11, %rs16;}

	// end inline asm
	cvt.u16.u32 	%rs17, %r11;
	// begin inline asm
	{cvt.f32.f16 %f17, %rs17;}

	// end inline asm
	mul.f32 	%f18, %f1, %f17;
	// begin inline asm
	{cvt.rn.satfinite.e4m3x2.f32 %rs18, %f25, %f18;}

	// end inline asm
	and.b16  	%rs19, %rs26, 255;
	// begin inline asm
	{cvt.rn.f16x2.e4m3x2 %r12, %rs19;}

	// end inline asm
	cvt.u16.u32 	%rs20, %r12;
	// begin inline asm
	{cvt.f32.f16 %f20, %rs20;}

	// end inline asm
	mul.f32 	%f21, %f1, %f20;
	// begin inline asm
	{cvt.rn.satfinite.e4m3x2.f32 %rs21, %f25, %f21;}

	// end inline asm
	and.b16  	%rs22, %rs25, 255;
	// begin inline asm
	{cvt.rn.f16x2.e4m3x2 %r13, %rs22;}

	// end inline asm
	cvt.u16.u32 	%rs23, %r13;
	// begin inline asm
	{cvt.f32.f16 %f23, %rs23;}

	// end inline asm
	mul.f32 	%f24, %f1, %f23;
	// begin inline asm
	{cvt.rn.satfinite.e4m3x2.f32 %rs24, %f25, %f24;}

	// end inline asm
	add.s64 	%rd7, %rd3, %rd5;
	cvt.u32.u16 	%r24, %rs24;
	cvt.u32.u16 	%r25, %rs21;
	prmt.b32 	%r26, %r25, %r24, 0x3340U;
	cvt.u32.u16 	%r27, %rs18;
	cvt.u32.u16 	%r28, %rs15;
	prmt.b32 	%r29, %r28, %r27, 0x3340U;
	prmt.b32 	%r30, %r29, %r26, 0x5410U;
	cvt.u32.u16 	%r31, %rs12;
	cvt.u32.u16 	%r32, %rs9;
	prmt.b32 	%r33, %r32, %r31, 0x3340U;
	cvt.u32.u16 	%r34, %rs6;
	cvt.u32.u16 	%r35, %rs3;
	prmt.b32 	%r36, %r35, %r34, 0x3340U;
	prmt.b32 	%r37, %r36, %r33, 0x5410U;
	st.global.v2.b32 	[%rd7], {%r37, %r30};
$L__BB0_2:
	ret;

}
	// .globl	_Z16fp8_scale_32bytePK6fp8x32PS_fi
.visible .entry _Z16fp8_scale_32bytePK6fp8x32PS_fi(
	.param .u64 .ptr .align 1 _Z16fp8_scale_32bytePK6fp8x32PS_fi_param_0,
	.param .u64 .ptr .align 1 _Z16fp8_scale_32bytePK6fp8x32PS_fi_param_1,
	.param .f32 _Z16fp8_scale_32bytePK6fp8x32PS_fi_param_2,
	.param .u32 _Z16fp8_scale_32bytePK6fp8x32PS_fi_param_3
)
{
	.reg .pred 	%p<2>;
	.reg .b16 	%rs<129>;
	.reg .b32 	%r<134>;
	.reg .b32 	%f<98>;
	.reg .b64 	%rd<10>;

	ld.param.f32 	%f1, [_Z16fp8_scale_32bytePK6fp8x32PS_fi_param_2];
	ld.param.u32 	%r2, [_Z16fp8_scale_32bytePK6fp8x32PS_fi_param_3];
	mov.u32 	%r3, %ctaid.x;
	mov.u32 	%r4, %ntid.x;
	mov.u32 	%r5, %tid.x;
	mad.lo.s32 	%r1, %r3, %r4, %r5;
	setp.ge.s32 	%p1, %r1, %r2;
	@%p1 bra 	$L__BB1_2;
	ld.param.u64 	%rd9, [_Z16fp8_scale_32bytePK6fp8x32PS_fi_param_1];
	ld.param.u64 	%rd8, [_Z16fp8_scale_32bytePK6fp8x32PS_fi_param_0];
	cvta.to.global.u64 	%rd3, %rd9;
	cvta.to.global.u64 	%rd4, %rd8;
	mul.wide.s32 	%rd5, %r1, 32;
	add.s64 	%rd6, %rd4, %rd5;
	ld.global.nc.v8.u32 	{%r38, %r39, %r40, %r41, %r42, %r43, %r44, %r45}, [%rd6];
	bfe.u32 	%r46, %r45, 24, 8;
	cvt.u16.u32 	%rs97, %r46;
	bfe.u32 	%r47, %r45, 16, 8;
	cvt.u16.u32 	%rs98, %r47;
	bfe.u32 	%r48, %r45, 8, 8;
	cvt.u16.u32 	%rs99, %r48;
	bfe.u32 	%r49, %r45, 0, 8;
	cvt.u16.u32 	%rs100, %r49;
	bfe.u32 	%r50, %r44, 24, 8;
	cvt.u16.u32 	%rs101, %r50;
	bfe.u32 	%r51, %r44, 16, 8;
	cvt.u16.u32 	%rs102, %r51;
	bfe.u32 	%r52, %r44, 8, 8;
	cvt.u16.u32 	%rs103, %r52;
	bfe.u32 	%r53, %r44, 0, 8;
	cvt.u16.u32 	%rs104, %r53;
	bfe.u32 	%r54, %r43, 24, 8;
	cvt.u16.u32 	%rs105, %r54;
	bfe.u32 	%r55, %r43, 16, 8;
	cvt.u16.u32 	%rs106, %r55;
	bfe.u32 	%r56, %r43, 8, 8;
	cvt.u16.u32 	%rs107, %r56;
	bfe.u32 	%r57, %r43, 0, 8;
	cvt.u16.u32 	%rs108, %r57;
	bfe.u32 	%r58, %r42, 24, 8;
	cvt.u16.u32 	%rs109, %r58;
	bfe.u32 	%r59, %r42, 16, 8;
	cvt.u16.u32 	%rs110, %r59;
	bfe.u32 	%r60, %r42, 8, 8;
	cvt.u16.u32 	%rs111, %r60;
	bfe.u32 	%r61, %r42, 0, 8;
	cvt.u16.u32 	%rs112, %r61;
	bfe.u32 	%r62, %r41, 24, 8;
	cvt.u16.u32 	%rs113, %r62;
	bfe.u32 	%r63, %r41, 16, 8;
	cvt.u16.u32 	%rs114, %r63;
	bfe.u32 	%r64, %r41, 8, 8;
	cvt.u16.u32 	%rs115, %r64;
	bfe.u32 	%r65, %r41, 0, 8;
	cvt.u16.u32 	%rs116, %r65;
	bfe.u32 	%r66, %r40, 24, 8;
	cvt.u16.u32 	%rs117, %r66;
	bfe.u32 	%r67, %r40, 16, 8;
	cvt.u16.u32 	%rs118, %r67;
	bfe.u32 	%r68, %r40, 8, 8;
	cvt.u16.u32 	%rs119, %r68;
	bfe.u32 	%r69, %r40, 0, 8;
	cvt.u16.u32 	%rs120, %r69;
	bfe.u32 	%r70, %r39, 24, 8;
	cvt.u16.u32 	%rs121, %r70;
	bfe.u32 	%r71, %r39, 16, 8;
	cvt.u16.u32 	%rs122, %r71;
	bfe.u32 	%r72, %r39, 8, 8;
	cvt.u16.u32 	%rs123, %r72;
	bfe.u32 	%r73, %r39, 0, 8;
	cvt.u16.u32 	%rs124, %r73;
	bfe.u32 	%r74, %r38, 24, 8;
	cvt.u16.u32 	%rs125, %r74;
	bfe.u32 	%r75, %r38, 16, 8;
	cvt.u16.u32 	%rs126, %r75;
	bfe.u32 	%r76, %r38, 8, 8;
	cvt.u16.u32 	%rs127, %r76;
	bfe.u32 	%r77, %r38, 0, 8;
	cvt.u16.u32 	%rs128, %r77;
	and.b16  	%rs1, %rs128, 255;
	// begin inline asm
	{cvt.rn.f16x2.e4m3x2 %r6, %rs1;}

	// end inline asm
	cvt.u16.u32 	%rs2, %r6;
	// begin inline asm
	{cvt.f32.f16 %f2, %rs2;}

	// end inline asm
	mul.f32 	%f3, %f1, %f2;
	mov.f32 	%f97, 0f00000000;
	// begin inline asm
	{cvt.rn.satfinite.e4m3x2.f32 %rs3, %f97, %f3;}

	// end inline asm
	and.b16  	%rs4, %rs127, 255;
	// begin inline asm
	{cvt.rn.f16x2.e4m3x2 %r7, %rs4;}

	// end inline asm
	cvt.u16.u32 	%rs5, %r7;
	// begin inline asm
	{cvt.f32.f16 %f5, %rs5;}

	// end inline asm
	mul.f32 	%f6, %f1, %f5;
	// begin inline asm
	{cvt.rn.satfinite.e4m3x2.f32 %rs6, %f97, %f6;}

	// end inline asm
	and.b16  	%rs7, %rs126, 255;
	// begin inline asm
	{cvt.rn.f16x2.e4m3x2 %r8, %rs7;}

	// end inline asm
	cvt.u16.u32 	%rs8, %r8;
	// begin inline asm
	{cvt.f32.f16 %f8, %rs8;}

	// end inline asm
	mul.f32 	%f9, %f1, %f8;
	// begin inline asm
	{cvt.rn.satfinite.e4m3x2.f32 %rs9, %f97, %f9;}

	// end inline asm
	and.b16  	%rs10, %rs125, 255;
	// begin inline asm
	{cvt.rn.f16x2.e4m3x2 %r9, %rs10;}

	// end inline asm
	cvt.u16.u32 	%rs11, %r9;
	// begin inline asm
	{cvt.f32.f16 %f11, %rs11;}

	// end inline asm
	mul.f32 	%f12, %f1, %f11;
	// begin inline asm
	{cvt.rn.satfinite.e4m3x2.f32 %rs12, %f97, %f12;}

	// end inline asm
	and.b16  	%rs13, %rs124, 255;
	// begin inline asm
	{cvt.rn.f16x2.e4m3x2 %r10, %rs13;}

	// end inline asm
	cvt.u16.u32 	%rs14, %r10;
	// begin inline asm
	{cvt.f32.f16 %f14, %rs14;}

	// end inline asm
	mul.f32 	%f15, %f1, %f14;
	// begin inline asm
	{cvt.rn.satfinite.e4m3x2.f32 %rs15, %f97, %f15;}

	// end inline asm
	and.b16  	%rs16, %rs123, 255;
	// begin inline asm
	{cvt.rn.f16x2.e4m3x2 %r11, %rs16;}

	// end inline asm
	cvt.u16.u32 	%rs17, %r11;
	// begin inline asm
	{cvt.f32.f16 %f17, %rs17;}

	// end inline asm
	mul.f32 	%f18, %f1, %f17;
	// begin inline asm
	{cvt.rn.satfinite.e4m3x2.f32 %rs18, %f97, %f18;}

	// end inline asm
	and.b16  	%rs19, %rs122, 255;
	// begin inline asm
	{cvt.rn.f16x2.e4m3x2 %r12, %rs19;}

	// end inline asm
	cvt.u16.u32 	%rs20, %r12;
	// begin inline asm
	{cvt.f32.f16 %f20, %rs20;}

	// end inline asm
	mul.f32 	%f21, %f1, %f20;
	// begin inline asm
	{cvt.rn.satfinite.e4m3x2.f32 %rs21, %f97, %f21;}

	// end inline asm
	and.b16  	%rs22, %rs121, 255;
	// begin inline asm
	{cvt.rn.f16x2.e4m3x2 %r13, %rs22;}

	// end inline asm
	cvt.u16.u32 	%rs23, %r13;
	// begin inline asm
	{cvt.f32.f16 %f23, %rs23;}

	// end inline asm
	mul.f32 	%f24, %f1, %f23;
	// begin inline asm
	{cvt.rn.satfinite.e4m3x2.f32 %rs24, %f97, %f24;}

	// end inline asm
	and.b16  	%rs25, %rs120, 255;
	// begin inline asm
	{cvt.rn.f16x2.e4m3x2 %r14, %rs25;}

	// end inline asm
	cvt.u16.u32 	%rs26, %r14;
	// begin inline asm
	{cvt.f32.f16 %f26, %rs26;}

	// end inline asm
	mul.f32 	%f27, %f1, %f26;
	// begin inline asm
	{cvt.rn.satfinite.e4m3x2.f32 %rs27, %f97, %f27;}

	// end inline asm
	and.b16  	%rs28, %rs119, 255;
	// begin inline asm
	{cvt.rn.f16x2.e4m3x2 %r15, %rs28;}

	// end inline asm
	cvt.u16.u32 	%rs29, %r15;
	// begin inline asm
	{cvt.f32.f16 %f29, %rs29;}

	// end inline asm
	mul.f32 	%f30, %f1, %f29;
	// begin inline asm
	{cvt.rn.satfinite.e4m3x2.f32 %rs30, %f97, %f30;}

	// end inline asm
	and.b16  	%rs31, %rs118, 255;
	// begin inline asm
	{cvt.rn.f16x2.e4m3x2 %r16, %rs31;}

	// end inline asm
	cvt.u16.u32 	%rs32, %r16;
	// begin inline asm
	{cvt.f32.f16 %f32, %rs32;}

	// end inline asm
	mul.f32 	%f33, %f1, %f32;
	// begin inline asm
	{cvt.rn.satfinite.e4m3x2.f32 %rs33, %f97, %f33;}

	// end inline asm
	and.b16  	%rs34, %rs117, 255;
	// begin inline asm
	{cvt.rn.f16x2.e4m3x2 %r17, %rs34;}

	// end inline asm
	cvt.u16.u32 	%rs35, %r17;
	// begin inline asm
	{cvt.f32.f16 %f35, %rs35;}

	// end inline asm
	mul.f32 	%f36, %f1, %f35;
	// begin inline asm
	{cvt.rn.satfinite.e4m3x2.f32 %rs36, %f97, %f36;}

	// end inline asm
	and.b16  	%rs37, %rs116, 255;
	// begin inline asm
	{cvt.rn.f16x2.e4m3x2 %r18, %rs37;}

	// end inline asm
	cvt.u16.u32 	%rs38, %r18;
	// begin inline asm
	{cvt.f32.f16 %f38, %rs38;}

	// end inline asm
	mul.f32 	%f39, %f1, %f38;
	// begin inline asm
	{cvt.rn.satfinite.e4m3x2.f32 %rs39, %f97, %f39;}

	// end inline asm
	and.b16  	%rs40, %rs115, 255;
	// begin inline asm
	{cvt.rn.f16x2.e4m3x2 %r19, %rs40;}

	// end inline asm
	cvt.u16.u32 	%rs41, %r19;
	// begin inline asm
	{cvt.f32.f16 %f41, %rs41;}

	// end inline asm
	mul.f32 	%f42, %f1, %f41;
	// begin inline asm
	{cvt.rn.satfinite.e4m3x2.f32 %rs42, %f97, %f42;}

	// end inline asm
	and.b16  	%rs43, %rs114, 255;
	// begin inline asm
	{cvt.rn.f16x2.e4m3x2 %r20, %rs43;}

	// end inline asm
	cvt.u16.u32 	%rs44, %r20;
	// begin inline asm
	{cvt.f32.f16 %f44, %rs44;}

	// end inline asm
	mul.f32 	%f45, %f1, %f44;
	// begin inline asm
	{cvt.rn.satfinite.e4m3x2.f32 %rs45, %f97, %f45;}

	// end inline asm
	and.b16  	%rs46, %rs113, 255;
	// begin inline asm
	{cvt.rn.f16x2.e4m3x2 %r21, %rs46;}

	// end inline asm
	cvt.u16.u32 	%rs47, %r21;
	// begin inline asm
	{cvt.f32.f16 %f47, %rs47;}

	// end inline asm
	mul.f32 	%f48, %f1, %f47;
	// begin inline asm
	{cvt.rn.satfinite.e4m3x2.f32 %rs48, %f97, %f48;}

	// end inline asm
	and.b16  	%rs49, %rs112, 255;
	// begin inline asm
	{cvt.rn.f16x2.e4m3x2 %r22, %rs49;}

	// end inline asm
	cvt.u16.u32 	%rs50, %r22;
	// begin inline asm
	{cvt.f32.f16 %f50, %rs50;}

	// end inline asm
	mul.f32 	%f51, %f1, %f50;
	// begin inline asm
	{cvt.rn.satfinite.e4m3x2.f32 %rs51, %f97, %f51;}

	// end inline asm
	and.b16  	%rs52, %rs111, 255;
	// begin inline asm
	{cvt.rn.f16x2.e4m3x2 %r23, %rs52;}

	// end inline asm
	cvt.u16.u32 	%rs53, %r23;
	// begin inline asm
	{cvt.f32.f16 %f53, %rs53;}

	// end inline asm
	mul.f32 	%f54, %f1, %f53;
	// begin inline asm
	{cvt.rn.satfinite.e4m3x2.f32 %rs54, %f97, %f54;}

	// end inline asm
	and.b16  	%rs55, %rs110, 255;
	// begin inline asm
	{cvt.rn.f16x2.e4m3x2 %r24, %rs55;}

	// end inline asm
	cvt.u16.u32 	%rs56, %r24;
	// begin inline asm
	{cvt.f32.f16 %f56, %rs56;}

	// end inline asm
	mul.f32 	%f57, %f1, %f56;
	// begin inline asm
	{cvt.rn.satfinite.e4m3x2.f32 %rs57, %f97, %f57;}

	// end inline asm
	and.b16  	%rs58, %rs109, 255;
	// begin inline asm
	{cvt.rn.f16x2.e4m3x2 %r25, %rs58;}

	// end inline asm
	cvt.u16.u32 	%rs59, %r25;
	// begin inline asm
	{cvt.f32.f16 %f59, %rs59;}

	// end inline asm
	mul.f32 	%f60, %f1, %f59;
	// begin inline asm
	{cvt.rn.satfinite.e4m3x2.f32 %rs60, %f97, %f60;}

	// end inline asm
	and.b16  	%rs61, %rs108, 255;
	// begin inline asm
	{cvt.rn.f16x2.e4m3x2 %r26, %rs61;}

	// end inline asm
	cvt.u16.u32 	%rs62, %r26;
	// begin inline asm
	{cvt.f32.f16 %f62, %rs62;}

	// end inline asm
	mul.f32 	%f63, %f1, %f62;
	// begin inline asm
	{cvt.rn.satfinite.e4m3x2.f32 %rs63, %f97, %f63;}

	// end inline asm
	and.b16  	%rs64, %rs107, 255;
	// begin inline asm
	{cvt.rn.f16x2.e4m3x2 %r27, %rs64;}

	// end inline asm
	cvt.u16.u32 	%rs65, %r27;
	// begin inline asm
	{cvt.f32.f16 %f65, %rs65;}

	// end inline asm
	mul.f32 	%f66, %f1, %f65;
	// begin inline asm
	{cvt.rn.satfinite.e4m3x2.f32 %rs66, %f97, %f66;}

	// end inline asm
	and.b16  	%rs67, %rs106, 255;
	// begin inline asm
	{cvt.rn.f16x2.e4m3x2 %r28, %rs67;}

	// end inline asm
	cvt.u16.u32 	%rs68, %r28;
	// begin inline asm
	{cvt.f32.f16 %f68, %rs68;}

	// end inline asm
	mul.f32 	%f69, %f1, %f68;
	// begin inline asm
	{cvt.rn.satfinite.e4m3x2.f32 %rs69, %f97, %f69;}

	// end inline asm
	and.b16  	%rs70, %rs105, 255;
	// begin inline asm
	{cvt.rn.f16x2.e4m3x2 %r29, %rs70;}

	// end inline asm
	cvt.u16.u32 	%rs71, %r29;
	// begin inline asm
	{cvt.f32.f16 %f71, %rs71;}

	// end inline asm
	mul.f32 	%f72, %f1, %f71;
	// begin inline asm
	{cvt.rn.satfinite.e4m3x2.f32 %rs72, %f97, %f72;}

	// end inline asm
	and.b16  	%rs73, %rs104, 255;
	// begin inline asm
	{cvt.rn.f16x2.e4m3x2 %r30, %rs73;}

	// end inline asm
	cvt.u16.u32 	%rs74, %r30;
	// begin inline asm
	{cvt.f32.f16 %f74, %rs74;}

	// end inline asm
	mul.f32 	%f75, %f1, %f74;
	// begin inline asm
	{cvt.rn.satfinite.e4m3x2.f32 %rs75, %f97, %f75;}

	// end inline asm
	and.b16  	%rs76, %rs103, 255;
	// begin inline asm
	{cvt.rn.f16x2.e4m3x2 %r31, %rs76;}

	// end inline asm
	cvt.u16.u32 	%rs77, %r31;
	// begin inline asm
	{cvt.f32.f16 %f77, %rs77;}

	// end inline asm
	mul.f32 	%f78, %f1, %f77;
	// begin inline asm
	{cvt.rn.satfinite.e4m3x2.f32 %rs78, %f97, %f78;}

	// end inline asm
	and.b16  	%rs79, %rs102, 255;
	// begin inline asm
	{cvt.rn.f16x2.e4m3x2 %r32, %rs79;}

	// end inline asm
	cvt.u16.u32 	%rs80, %r32;
	// begin inline asm
	{cvt.f32.f16 %f80, %rs80;}

	// end inline asm
	mul.f32 	%f81, %f1, %f80;
	// begin inline asm
	{cvt.rn.satfinite.e4m3x2.f32 %rs81, %f97, %f81;}

	// end inline asm
	and.b16  	%rs82, %rs101, 255;
	// begin inline asm
	{cvt.rn.f16x2.e4m3x2 %r33, %rs82;}

	// end inline asm
	cvt.u16.u32 	%rs83, %r33;
	// begin inline asm
	{cvt.f32.f16 %f83, %rs83;}

	// end inline asm
	mul.f32 	%f84, %f1, %f83;
	// begin inline asm
	{cvt.rn.satfinite.e4m3x2.f32 %rs84, %f97, %f84;}

	// end inline asm
	and.b16  	%rs85, %rs100, 255;
	// begin inline asm
	{cvt.rn.f16x2.e4m3x2 %r34, %rs85;}

	// end inline asm
	cvt.u16.u32 	%rs86, %r34;
	// begin inline asm
	{cvt.f32.f16 %f86, %rs86;}

	// end inline asm
	mul.f32 	%f87, %f1, %f86;
	// begin inline asm
	{cvt.rn.satfinite.e4m3x2.f32 %rs87, %f97, %f87;}

	// end inline asm
	and.b16  	%rs88, %rs99, 255;
	// begin inline asm
	{cvt.rn.f16x2.e4m3x2 %r35, %rs88;}

	// end inline asm
	cvt.u16.u32 	%rs89, %r35;
	// begin inline asm
	{cvt.f32.f16 %f89, %rs89;}

	// end inline asm
	mul.f32 	%f90, %f1, %f89;
	// begin inline asm
	{cvt.rn.satfinite.e4m3x2.f32 %rs90, %f97, %f90;}

	// end inline asm
	and.b16  	%rs91, %rs98, 255;
	// begin inline asm
	{cvt.rn.f16x2.e4m3x2 %r36, %rs91;}

	// end inline asm
	cvt.u16.u32 	%rs92, %r36;
	// begin inline asm
	{cvt.f32.f16 %f92, %rs92;}

	// end inline asm
	mul.f32 	%f93, %f1, %f92;
	// begin inline asm
	{cvt.rn.satfinite.e4m3x2.f32 %rs93, %f97, %f93;}

	// end inline asm
	and.b16  	%rs94, %rs97, 255;
	// begin inline asm
	{cvt.rn.f16x2.e4m3x2 %r37, %rs94;}

	// end inline asm
	cvt.u16.u32 	%rs95, %r37;
	// begin inline asm
	{cvt.f32.f16 %f95, %rs95;}

	// end inline asm
	mul.f32 	%f96, %f1, %f95;
	// begin inline asm
	{cvt.rn.satfinite.e4m3x2.f32 %rs96, %f97, %f96;}

	// end inline asm
	add.s64 	%rd7, %rd3, %rd5;
	cvt.u32.u16 	%r78, %rs96;
	cvt.u32.u16 	%r79, %rs93;
	prmt.b32 	%r80, %r79, %r78, 0x3340U;
	cvt.u32.u16 	%r81, %rs90;
	cvt.u32.u16 	%r82, %rs87;
	prmt.b32 	%r83, %r82, %r81, 0x3340U;
	prmt.b32 	%r84, %r83, %r80, 0x5410U;
	cvt.u32.u16 	%r85, %rs84;
	cvt.u32.u16 	%r86, %rs81;
	prmt.b32 	%r87, %r86, %r85, 0x3340U;
	cvt.u32.u16 	%r88, %rs78;
	cvt.u32.u16 	%r89, %rs75;
	prmt.b32 	%r90, %r89, %r88, 0x3340U;
	prmt.b32 	%r91, %r90, %r87, 0x5410U;
	cvt.u32.u16 	%r92, %rs72;
	cvt.u32.u16 	%r93, %rs69;
	prmt.b32 	%r94, %r93, %r92, 0x3340U;
	cvt.u32.u16 	%r95, %rs66;
	cvt.u32.u16 	%r96, %rs63;
	prmt.b32 	%r97, %r96, %r95, 0x3340U;
	prmt.b32 	%r98, %r97, %r94, 0x5410U;
	cvt.u32.u16 	%r99, %rs60;
	cvt.u32.u16 	%r100, %rs57;
	prmt.b32 	%r101, %r100, %r99, 0x3340U;
	cvt.u32.u16 	%r102, %rs54;
	cvt.u32.u16 	%r103, %rs51;
	prmt.b32 	%r104, %r103, %r102, 0x3340U;
	prmt.b32 	%r105, %r104, %r101, 0x5410U;
	cvt.u32.u16 	%r106, %rs48;
	cvt.u32.u16 	%r107, %rs45;
	prmt.b32 	%r108, %r107, %r106, 0x3340U;
	cvt.u32.u16 	%r109, %rs42;
	cvt.u32.u16 	%r110, %rs39;
	prmt.b32 	%r111, %r110, %r109, 0x3340U;
	prmt.b32 	%r112, %r111, %r108, 0x5410U;
	cvt.u32.u16 	%r113, %rs36;
	cvt.u32.u16 	%r114, %rs33;
	prmt.b32 	%r115, %r114, %r113, 0x3340U;
	cvt.u32.u16 	%r116, %rs30;
	cvt.u32.u16 	%r117, %rs27;
	prmt.b32 	%r118, %r117, %r116, 0x3340U;
	prmt.b32 	%r119, %r118, %r115, 0x5410U;
	cvt.u32.u16 	%r120, %rs24;
	cvt.u32.u16 	%r121, %rs21;
	prmt.b32 	%r122, %r121, %r120, 0x3340U;
	cvt.u32.u16 	%r123, %rs18;
	cvt.u32.u16 	%r124, %rs15;
	prmt.b32 	%r125, %r124, %r123, 0x3340U;
	prmt.b32 	%r126, %r125, %r122, 0x5410U;
	cvt.u32.u16 	%r127, %rs12;
	cvt.u32.u16 	%r128, %rs9;
	prmt.b32 	%r129, %r128, %r127, 0x3340U;
	cvt.u32.u16 	%r130, %rs6;
	cvt.u32.u16 	%r131, %rs3;
	prmt.b32 	%r132, %r131, %r130, 0x3340U;
	prmt.b32 	%r133, %r132, %r129, 0x5410U;
	st.global.v8.b32 	[%rd7], {%r133, %r126, %r119, %r112, %r105, %r98, %r91, %r84};
$L__BB1_2:
	ret;

}


// ===== COMPILED SASS (sm_100) =====

	.target	sm_100

	.elftype	@"ET_EXEC"


//--------------------- .note.nv.tkinfo           --------------------------
	.section	.note.nv.tkinfo,"",@"SHT_NOTE"
	.sectionflags	@"SHF_NOTE_NV_TKINFO"
	.tkinfo
        /*0018*/ 	.word	0x00000002
        /*0030*/ 	.string	""
        /*0030*/ 	.string	"ptxas"
        /*0030*/ 	.string	"Cuda compilation tools, release 13.0, V13.0.88"
        /*0030*/ 	.string	"Build cuda_13.0.r13.0/compiler.36424714_0"
        /*0030*/ 	.string	"-arch sm_100 -m 64 "



//--------------------- .note.nv.cuinfo           --------------------------
	.section	.note.nv.cuinfo,"",@"SHT_NOTE"
	.sectionflags	@"SHF_NOTE_NV_CUINFO"
        /*0018*/ 	.short	0x0002
        /*001a*/ 	.short	0x0064
        /*001c*/ 	.short	0x0082
	.zero		2


//--------------------- .nv.info                  --------------------------
	.section	.nv.info,"",@"SHT_CUDA_INFO"
	.align	4


	//----- nvinfo : EIATTR_REGCOUNT
	.align		4
        /*0000*/ 	.byte	0x04, 0x2f
        /*0002*/ 	.short	(.L_1 - .L_0)
	.align		4
.L_0:
        /*0004*/ 	.word	index@(_Z15fp8_scale_8bytePK5fp8x8PS_fi)
        /*0008*/ 	.word	0x0000000e


	//----- nvinfo : EIATTR_FRAME_SIZE
	.align		4
.L_1:
        /*000c*/ 	.byte	0x04, 0x11
        /*000e*/ 	.short	(.L_3 - .L_2)
	.align		4
.L_2:
        /*0010*/ 	.word	index@(_Z15fp8_scale_8bytePK5fp8x8PS_fi)
        /*0014*/ 	.word	0x00000000


	//----- nvinfo : EIATTR_REGCOUNT
	.align		4
.L_3:
        /*0018*/ 	.byte	0x04, 0x2f
        /*001a*/ 	.short	(.L_5 - .L_4)
	.align		4
.L_4:
        /*001c*/ 	.word	index@(_Z16fp8_scale_32bytePK6fp8x32PS_fi)
        /*0020*/ 	.word	0x0000001e


	//----- nvinfo : EIATTR_FRAME_SIZE
	.align		4
.L_5:
        /*0024*/ 	.byte	0x04, 0x11
        /*0026*/ 	.short	(.L_7 - .L_6)
	.align		4
.L_6:
        /*0028*/ 	.word	index@(_Z16fp8_scale_32bytePK6fp8x32PS_fi)
        /*002c*/ 	.word	0x00000000


	//----- nvinfo : EIATTR_MIN_STACK_SIZE
	.align		4
.L_7:
        /*0030*/ 	.byte	0x04, 0x12
        /*0032*/ 	.short	(.L_9 - .L_8)
	.align		4
.L_8:
        /*0034*/ 	.word	index@(_Z16fp8_scale_32bytePK6fp8x32PS_fi)
        /*0038*/ 	.word	0x00000000


	//----- nvinfo : EIATTR_MIN_STACK_SIZE
	.align		4
.L_9:
        /*003c*/ 	.byte	0x04, 0x12
        /*003e*/ 	.short	(.L_11 - .L_10)
	.align		4
.L_10:
        /*0040*/ 	.word	index@(_Z15fp8_scale_8bytePK5fp8x8PS_fi)
        /*0044*/ 	.word	0x00000000
.L_11:


//--------------------- .nv.compat                --------------------------
	.section	.nv.compat,"",@"SHT_CUDA_COMPAT_INFO"
	.align	4
        /*0000*/ 	.byte	0x02, 0x09, 0x00, 0x00, 0x02, 0x02, 0x02, 0x00, 0x02, 0x05, 0x05, 0x00, 0x03, 0x07, 0x01, 0x01
        /*0010*/ 	.byte	0x02, 0x03, 0x00, 0x00, 0x02, 0x06, 0x01, 0x00, 0x04, 0x0b, 0x08, 0x00, 0x09, 0x00, 0x00, 0x00
        /*0020*/ 	.byte	0x00, 0x00, 0x00, 0x00


//--------------------- .nv.info._Z16fp8_scale_32bytePK6fp8x32PS_fi --------------------------
	.section	.nv.info._Z16fp8_scale_32bytePK6fp8x32PS_fi,"",@"SHT_CUDA_INFO"
	.sectionflags	@""
	.align	4


	//----- nvinfo : EIATTR_CUDA_API_VERSION
	.align		4
        /*0000*/ 	.byte	0x04, 0x37
        /*0002*/ 	.short	(.L_13 - .L_12)
.L_12:
        /*0004*/ 	.word	0x00000082


	//----- nvinfo : EIATTR_KPARAM_INFO
	.align		4
.L_13:
        /*0008*/ 	.byte	0x04, 0x17
        /*000a*/ 	.short	(.L_15 - .L_14)
.L_14:
        /*000c*/ 	.word	0x00000000
        /*0010*/ 	.short	0x0003
        /*0012*/ 	.short	0x0014
        /*0014*/ 	.byte	0x00, 0xf0, 0x11, 0x00


	//----- nvinfo : EIATTR_KPARAM_INFO
	.align		4
.L_15:
        /*0018*/ 	.byte	0x04, 0x17
        /*001a*/ 	.short	(.L_17 - .L_16)
.L_16:
        /*001c*/ 	.word	0x00000000
        /*0020*/ 	.short	0x0002
        /*0022*/ 	.short	0x0010
        /*0024*/ 	.byte	0x00, 0xf0, 0x11, 0x00


	//----- nvinfo : EIATTR_KPARAM_INFO
	.align		4
.L_17:
        /*0028*/ 	.byte	0x04, 0x17
        /*002a*/ 	.short	(.L_19 - .L_18)
.L_18:
        /*002c*/ 	.word	0x00000000
        /*0030*/ 	.short	0x0001
        /*0032*/ 	.short	0x0008
        /*0034*/ 	.byte	0x00, 0xf5, 0x21, 0x00


	//----- nvinfo : EIATTR_KPARAM_INFO
	.align		4
.L_19:
        /*0038*/ 	.byte	0x04, 0x17
        /*003a*/ 	.short	(.L_21 - .L_20)
.L_20:
        /*003c*/ 	.word	0x00000000
        /*0040*/ 	.short	0x0000
        /*0042*/ 	.short	0x0000
        /*0044*/ 	.byte	0x00, 0xf5, 0x21, 0x00


	//----- nvinfo : EIATTR_SPARSE_MMA_MASK
	.align		4
.L_21:
        /*0048*/ 	.byte	0x03, 0x50
        /*004a*/ 	.short	0x0000


	//----- nvinfo : EIATTR_MAXREG_COUNT
	.align		4
        /*004c*/ 	.byte	0x03, 0x1b
        /*004e*/ 	.short	0x00ff


	//----- nvinfo : EIATTR_MERCURY_ISA_VERSION
	.align		4
        /*0050*/ 	.byte	0x03, 0x5f
        /*0052*/ 	.short	0x0101


	//----- nvinfo : EIATTR_VRC_CTA_INIT_COUNT
	.align		4
        /*0054*/ 	.byte	0x02, 0x4a
	.zero		1
	.zero		1


	//----- nvinfo : EIATTR_EXIT_INSTR_OFFSETS
	.align		4
        /*0058*/ 	.byte	0x04, 0x1c
        /*005a*/ 	.short	(.L_23 - .L_22)


	//   ....[0]....
.L_22:
        /*005c*/ 	.word	0x00000070


	//   ....[1]....
        /*0060*/ 	.word	0x00000e80


	//----- nvinfo : EIATTR_CBANK_PARAM_SIZE
	.align		4
.L_23:
        /*0064*/ 	.byte	0x03, 0x19
        /*0066*/ 	.short	0x0018


	//----- nvinfo : EIATTR_PARAM_CBANK
	.align		4
        /*0068*/ 	.byte	0x04, 0x0a
        /*006a*/ 	.short	(.L_25 - .L_24)
	.align		4
.L_24:
        /*006c*/ 	.word	index@(.nv.constant0._Z16fp8_scale_32bytePK6fp8x32PS_fi)
        /*0070*/ 	.short	0x0380
        /*0072*/ 	.short	0x0018


	//----- nvinfo : EIATTR_SW_WAR
	.align		4
.L_25:
        /*0074*/ 	.byte	0x04, 0x36
        /*0076*/ 	.short	(.L_27 - .L_26)
.L_26:
        /*0078*/ 	.word	0x00000008
.L_27:


//--------------------- .nv.info._Z15fp8_scale_8bytePK5fp8x8PS_fi --------------------------
	.section	.nv.info._Z15fp8_scale_8bytePK5fp8x8PS_fi,"",@"SHT_CUDA_INFO"
	.sectionflags	@""
	.align	4


	//----- nvinfo : EIATTR_CUDA_API_VERSION
	.align		4
        /*0000*/ 	.byte	0x04, 0x37
        /*0002*/ 	.short	(.L_29 - .L_28)
.L_28:
        /*0004*/ 	.word	0x00000082


	//----- nvinfo : EIATTR_KPARAM_INFO
	.align		4
.L_29:
        /*0008*/ 	.byte	0x04, 0x17
        /*000a*/ 	.short	(.L_31 - .L_30)
.L_30:
        /*000c*/ 	.word	0x00000000
        /*0010*/ 	.short	0x0003
        /*0012*/ 	.short	0x0014
        /*0014*/ 	.byte	0x00, 0xf0, 0x11, 0x00


	//----- nvinfo : EIATTR_KPARAM_INFO
	.align		4
.L_31:
        /*0018*/ 	.byte	0x04, 0x17
        /*001a*/ 	.short	(.L_33 - .L_32)
.L_32:
        /*001c*/ 	.word	0x00000000
        /*0020*/ 	.short	0x0002
        /*0022*/ 	.short	0x0010
        /*0024*/ 	.byte	0x00, 0xf0, 0x11, 0x00


	//----- nvinfo : EIATTR_KPARAM_INFO
	.align		4
.L_33:
        /*0028*/ 	.byte	0x04, 0x17
        /*002a*/ 	.short	(.L_35 - .L_34)
.L_34:
        /*002c*/ 	.word	0x00000000
        /*0030*/ 	.short	0x0001
        /*0032*/ 	.short	0x0008
        /*0034*/ 	.byte	0x00, 0xf5, 0x21, 0x00


	//----- nvinfo : EIATTR_KPARAM_INFO
	.align		4
.L_35:
        /*0038*/ 	.byte	0x04, 0x17
        /*003a*/ 	.short	(.L_37 - .L_36)
.L_36:
        /*003c*/ 	.word	0x00000000
        /*0040*/ 	.short	0x0000
        /*0042*/ 	.short	0x0000
        /*0044*/ 	.byte	0x00, 0xf5, 0x21, 0x00


	//----- nvinfo : EIATTR_SPARSE_MMA_MASK
	.align		4
.L_37:
        /*0048*/ 	.byte	0x03, 0x50
        /*004a*/ 	.short	0x0000


	//----- nvinfo : EIATTR_MAXREG_COUNT
	.align		4
        /*004c*/ 	.byte	0x03, 0x1b
        /*004e*/ 	.short	0x00ff


	//----- nvinfo : EIATTR_MERCURY_ISA_VERSION
	.align		4
        /*0050*/ 	.byte	0x03, 0x5f
        /*0052*/ 	.short	0x0101


	//----- nvinfo : EIATTR_VRC_CTA_INIT_COUNT
	.align		4
        /*0054*/ 	.byte	0x02, 0x4a
	.zero		1
	.zero		1


	//----- nvinfo : EIATTR_EXIT_INSTR_OFFSETS
	.align		4
        /*0058*/ 	.byte	0x04, 0x1c
        /*005a*/ 	.short	(.L_39 - .L_38)


	//   ....[0]....
.L_38:
        /*005c*/ 	.word	0x00000070


	//   ....[1]....
        /*0060*/ 	.word	0x00000460


	//----- nvinfo : EIATTR_CBANK_PARAM_SIZE
	.align		4
.L_39:
        /*0064*/ 	.byte	0x03, 0x19
        /*0066*/ 	.short	0x0018


	//----- nvinfo : EIATTR_PARAM_CBANK
	.align		4
        /*0068*/ 	.byte	0x04, 0x0a
        /*006a*/ 	.short	(.L_41 - .L_40)
	.align		4
.L_40:
        /*006c*/ 	.word	index@(.nv.constant0._Z15fp8_scale_8bytePK5fp8x8PS_fi)
        /*0070*/ 	.short	0x0380
        /*0072*/ 	.short	0x0018


	//----- nvinfo : EIATTR_SW_WAR
	.align		4
.L_41:
        /*0074*/ 	.byte	0x04, 0x36
        /*0076*/ 	.short	(.L_43 - .L_42)
.L_42:
        /*0078*/ 	.word	0x00000008
.L_43:


//--------------------- .nv.callgraph             --------------------------
	.section	.nv.callgraph,"",@"SHT_CUDA_CALLGRAPH"
	.align	4
	.sectionentsize	8
	.align		4
        /*0000*/ 	.word	0x00000000
	.align		4
        /*0004*/ 	.word	0xffffffff
	.align		4
        /*0008*/ 	.word	0x00000000
	.align		4
        /*000c*/ 	.word	0xfffffffe
	.align		4
        /*0010*/ 	.word	0x00000000
	.align		4
        /*0014*/ 	.word	0xfffffffd
	.align		4
        /*0018*/ 	.word	0x00000000
	.align		4
        /*001c*/ 	.word	0xfffffffc


//--------------------- .text._Z16fp8_scale_32bytePK6fp8x32PS_fi --------------------------
	.section	.text._Z16fp8_scale_32bytePK6fp8x32PS_fi,"ax",@progbits
	.align	128
        .global         _Z16fp8_scale_32bytePK6fp8x32PS_fi
        .type           _Z16fp8_scale_32bytePK6fp8x32PS_fi,@function
        .size           _Z16fp8_scale_32bytePK6fp8x32PS_fi,(.L_x_2 - _Z16fp8_scale_32bytePK6fp8x32PS_fi)
        .other          _Z16fp8_scale_32bytePK6fp8x32PS_fi,@"STO_CUDA_ENTRY STV_DEFAULT"
_Z16fp8_scale_32bytePK6fp8x32PS_fi:
.text._Z16fp8_scale_32bytePK6fp8x32PS_fi:
[----:B------:R-:W-:Y:S01]  /*0000*/  LDC R1, c[0x0][0x37c] ;  /* 0x0000df00ff017b82 */ /* 0x000fe20000000800 */
[----:B------:R-:W0:Y:S07]  /*0010*/  S2R R3, SR_TID.X ;  /* 0x0000000000037919 */ /* 0x000e2e0000002100 */
[----:B------:R-:W0:Y:S01]  /*0020*/  S2UR UR4, SR_CTAID.X ;  /* 0x00000000000479c3 */ /* 0x000e220000002500 */
[----:B------:R-:W1:Y:S07]  /*0030*/  LDCU UR5, c[0x0][0x394] ;  /* 0x00007280ff0577ac */ /* 0x000e6e0008000800 */
[----:B------:R-:W0:Y:S02]  /*0040*/  LDC R2, c[0x0][0x360] ;  /* 0x0000d800ff027b82 */ /* 0x000e240000000800 */
[----:B0-----:R-:W-:-:S05]  /*0050*/  IMAD R2, R2, UR4, R3 ;  /* 0x0000000402027c24 */ /* 0x001fca000f8e0203 */
[----:B-1----:R-:W-:-:S13]  /*0060*/  ISETP.GE.AND P0, PT, R2, UR5, PT ;  /* 0x0000000502007c0c */ /* 0x002fda000bf06270 */
[----:B------:R-:W-:Y:S05]  /*0070*/  @P0 EXIT ;  /* 0x000000000000094d */ /* 0x000fea0003800000 */
[----:B------:R-:W0:Y:S01]  /*0080*/  LDC.64 R4, c[0x0][0x380] ;  /* 0x0000e000ff047b82 */ /* 0x000e220000000a00 */
[----:B------:R-:W1:Y:S01]  /*0090*/  LDCU.64 UR4, c[0x0][0x358] ;  /* 0x00006b00ff0477ac */ /* 0x000e620008000a00 */
[----:B------:R-:W2:Y:S01]  /*00a0*/  LDCU UR6, c[0x0][0x390] ;  /* 0x00007200ff0677ac */ /* 0x000ea20008000800 */
[----:B0-----:R-:W-:-:S06]  /*00b0*/  IMAD.WIDE R4, R2, 0x20, R4 ;  /* 0x0000002002047825 */ /* 0x001fcc00078e0204 */
[----:B-1----:R-:W3:Y:S02]  /*00c0*/  LDG.E.ENL2.256.CONSTANT R4, R8, desc[UR4][R4.64] ;  /* 0xfe0000040408797e */ /* 0x002ee40008129904 */
[C---:B---3--:R-:W-:Y:S02]  /*00d0*/  PRMT R0, R6.reuse, 0x7773, RZ ;  /* 0x0000777306007816 */ /* 0x048fe400000000ff */
[C---:B------:R-:W-:Y:S02]  /*00e0*/  PRMT R3, R6.reuse, 0x7770, RZ ;  /* 0x0000777006037816 */ /* 0x040fe400000000ff */
[----:B------:R-:W-:Y:S02]  /*00f0*/  F2FP.F16.E4M3.UNPACK_B R12, R0 ;  /* 0x00000000ff0c723e */ /* 0x000fe400020006ff */
[C---:B------:R-:W-:Y:S02]  /*0100*/  PRMT R0, R6.reuse, 0x7772, RZ ;  /* 0x0000777206007816 */ /* 0x040fe400000000ff */
[----:B------:R-:W-:Y:S01]  /*0110*/  PRMT R6, R6, 0x7771, RZ ;  /* 0x0000777106067816 */ /* 0x000fe200000000ff */
[----:B------:R-:W-:Y:S01]  /*0120*/  HADD2.F32 R15, -RZ, R12.H0_H0 ;  /* 0x2000000cff0f7230 */ /* 0x000fe20000004100 */
[----:B------:R-:W-:-:S02]  /*0130*/  F2FP.F16.E4M3.UNPACK_B R13, R0 ;  /* 0x00000000ff0d723e */ /* 0x000fc400020006ff */
[----:B------:R-:W-:Y:S02]  /*0140*/  F2FP.F16.E4M3.UNPACK_B R12, R3 ;  /* 0x00000003ff0c723e */ /* 0x000fe400020006ff */
[C---:B------:R-:W-:Y:S01]  /*0150*/  PRMT R3, R5.reuse, 0x7772, RZ ;  /* 0x0000777205037816 */ /* 0x040fe200000000ff */
[----:B------:R-:W-:Y:S01]  /*0160*/  HADD2.F32 R14, -RZ, R13.H0_H0 ;  /* 0x2000000dff0e7230 */ /* 0x000fe20000004100 */
[----:B------:R-:W-:Y:S01]  /*0170*/  PRMT R0, R5, 0x7773, RZ ;  /* 0x0000777305007816 */ /* 0x000fe200000000ff */
[----:B------:R-:W-:Y:S01]  /*0180*/  HADD2.F32 R12, -RZ, R12.H0_H0 ;  /* 0x2000000cff0c7230 */ /* 0x000fe20000004100 */
[----:B------:R-:W-:Y:S01]  /*0190*/  F2FP.F16.E4M3.UNPACK_B R3, R3 ;  /* 0x00000003ff03723e */ /* 0x000fe200020006ff */
[----:B--2---:R-:W-:Y:S01]  /*01a0*/  FMUL R15, R15, UR6 ;  /* 0x000000060f0f7c20 */ /* 0x004fe20008400000 */
[----:B------:R-:W-:Y:S01]  /*01b0*/  F2FP.F16.E4M3.UNPACK_B R13, R6 ;  /* 0x00000006ff0d723e */ /* 0x000fe200020006ff */
[----:B------:R-:W-:Y:S01]  /*01c0*/  FMUL R14, R14, UR6 ;  /* 0x000000060e0e7c20 */ /* 0x000fe20008400000 */
[----:B------:R-:W-:Y:S01]  /*01d0*/  F2FP.F16.E4M3.UNPACK_B R6, R0 ;  /* 0x00000000ff06723e */ /* 0x000fe200020006ff */
[----:B------:R-:W-:-:S02]  /*01e0*/  HADD2.F32 R3, -RZ, R3.H0_H0 ;  /* 0x20000003ff037230 */ /* 0x000fc40000004100 */
[----:B------:R-:W-:Y:S01]  /*01f0*/  FMUL R12, R12, UR6 ;  /* 0x000000060c0c7c20 */ /* 0x000fe20008400000 */
[----:B------:R-:W-:Y:S01]  /*0200*/  HADD2.F32 R13, -RZ, R13.H0_H0 ;  /* 0x2000000dff0d7230 */ /* 0x000fe20000004100 */
[----:B------:R-:W-:Y:S01]  /*0210*/  F2FP.SATFINITE.E4M3.F32.PACK_AB_MERGE_C R15, RZ, R15, RZ ;  /* 0x0000000fff0f723e */ /* 0x000fe200048070ff */
[----:B------:R-:W-:Y:S02]  /*0220*/  HADD2.F32 R6, -RZ, R6.H0_H0 ;  /* 0x20000006ff067230 */ /* 0x000fe40000004100 */
[----:B------:R-:W-:Y:S01]  /*0230*/  FMUL R3, R3, UR6 ;  /* 0x0000000603037c20 */ /* 0x000fe20008400000 */
[----:B------:R-:W-:Y:S01]  /*0240*/  F2FP.SATFINITE.E4M3.F32.PACK_AB_MERGE_C R14, RZ, R14, RZ ;  /* 0x0000000eff0e723e */ /* 0x000fe200048070ff */
[----:B------:R-:W-:Y:S01]  /*0250*/  FMUL R13, R13, UR6 ;  /* 0x000000060d0d7c20 */ /* 0x000fe20008400000 */
[----:B------:R-:W-:Y:S01]  /*0260*/  PRMT R0, R5, 0x7770, RZ ;  /* 0x0000777005007816 */ /* 0x000fe200000000ff */
[----:B------:R-:W-:Y:S01]  /*0270*/  FMUL R6, R6, UR6 ;  /* 0x0000000606067c20 */ /* 0x000fe20008400000 */
[----:B------:R-:W-:-:S02]  /*0280*/  F2FP.SATFINITE.E4M3.F32.PACK_AB_MERGE_C R3, RZ, R3, RZ ;  /* 0x00000003ff03723e */ /* 0x000fc400048070ff */
[----:B------:R-:W-:Y:S02]  /*0290*/  F2FP.SATFINITE.E4M3.F32.PACK_AB_MERGE_C R12, RZ, R12, RZ ;  /* 0x0000000cff0c723e */ /* 0x000fe400048070ff */
[----:B------:R-:W-:Y:S02]  /*02a0*/  F2FP.SATFINITE.E4M3.F32.PACK_AB_MERGE_C R13, RZ, R13, RZ ;  /* 0x0000000dff0d723e */ /* 0x000fe400048070ff */
[----:B------:R-:W-:Y:S02]  /*02b0*/  F2FP.SATFINITE.E4M3.F32.PACK_AB_MERGE_C R6, RZ, R6, RZ ;  /* 0x00000006ff06723e */ /* 0x000fe400048070ff */
[----:B------:R-:W-:Y:S02]  /*02c0*/  LOP3.LUT R15, R15, 0xffff, RZ, 0xc0, !PT ;  /* 0x0000ffff0f0f7812 */ /* 0x000fe400078ec0ff */
[----:B------:R-:W-:Y:S02]  /*02d0*/  LOP3.LUT R14, R14, 0xffff, RZ, 0xc0, !PT ;  /* 0x0000ffff0e0e7812 */ /* 0x000fe400078ec0ff */
[----:B------:R-:W-:-:S02]  /*02e0*/  LOP3.LUT R17, R3, 0xffff, RZ, 0xc0, !PT ;  /* 0x0000ffff03117812 */ /* 0x000fc400078ec0ff */
[----:B------:R-:W-:Y:S02]  /*02f0*/  F2FP.F16.E4M3.UNPACK_B R0, R0 ;  /* 0x00000000ff00723e */ /* 0x000fe400020006ff */
[----:B------:R-:W-:Y:S02]  /*0300*/  LOP3.LUT R13, R13, 0xffff, RZ, 0xc0, !PT ;  /* 0x0000ffff0d0d7812 */ /* 0x000fe400078ec0ff */
[----:B------:R-:W-:Y:S02]  /*0310*/  LOP3.LUT R12, R12, 0xffff, RZ, 0xc0, !PT ;  /* 0x0000ffff0c0c7812 */ /* 0x000fe400078ec0ff */
[----:B------:R-:W-:Y:S02]  /*0320*/  PRMT R3, R5, 0x7771, RZ ;  /* 0x0000777105037816 */ /* 0x000fe400000000ff */
[----:B------:R-:W-:Y:S02]  /*0330*/  LOP3.LUT R16, R6, 0xffff, RZ, 0xc0, !PT ;  /* 0x0000ffff06107812 */ /* 0x000fe400078ec0ff */
[----:B------:R-:W-:-:S02]  /*0340*/  PRMT R6, R14, 0x3340, R15 ;  /* 0x000033400e067816 */ /* 0x000fc4000000000f */
[----:B------:R-:W-:Y:S01]  /*0350*/  PRMT R15, R12, 0x3340, R13 ;  /* 0x000033400c0f7816 */ /* 0x000fe2000000000d */
[----:B------:R-:W-:Y:S01]  /*0360*/  HADD2.F32 R13, -RZ, R0.H0_H0 ;  /* 0x20000000ff0d7230 */ /* 0x000fe20000004100 */
[----:B------:R-:W-:Y:S02]  /*0370*/  F2FP.F16.E4M3.UNPACK_B R14, R3 ;  /* 0x00000003ff0e723e */ /* 0x000fe400020006ff */
[C---:B------:R-:W-:Y:S02]  /*0380*/  PRMT R3, R4.reuse, 0x7772, RZ ;  /* 0x0000777204037816 */ /* 0x040fe400000000ff */
[C---:B------:R-:W-:Y:S01]  /*0390*/  PRMT R0, R4.reuse, 0x7773, RZ ;  /* 0x0000777304007816 */ /* 0x040fe200000000ff */
[----:B------:R-:W-:Y:S01]  /*03a0*/  HADD2.F32 R14, -RZ, R14.H0_H0 ;  /* 0x2000000eff0e7230 */ /* 0x000fe20000004100 */
[C---:B------:R-:W-:Y:S01]  /*03b0*/  PRMT R12, R4.reuse, 0x7770, RZ ;  /* 0x00007770040c7816 */ /* 0x040fe200000000ff */
[----:B------:R-:W-:Y:S01]  /*03c0*/  FMUL R13, R13, UR6 ;  /* 0x000000060d0d7c20 */ /* 0x000fe20008400000 */
[----:B------:R-:W-:-:S02]  /*03d0*/  PRMT R4, R4, 0x7771, RZ ;  /* 0x0000777104047816 */ /* 0x000fc400000000ff */
[----:B------:R-:W-:Y:S01]  /*03e0*/  F2FP.F16.E4M3.UNPACK_B R3, R3 ;  /* 0x00000003ff03723e */ /* 0x000fe200020006ff */
[----:B------:R-:W-:Y:S01]  /*03f0*/  FMUL R14, R14, UR6 ;  /* 0x000000060e0e7c20 */ /* 0x000fe20008400000 */
[----:B------:R-:W-:Y:S02]  /*0400*/  F2FP.F16.E4M3.UNPACK_B R0, R0 ;  /* 0x00000000ff00723e */ /* 0x000fe400020006ff */
[----:B------:R-:W-:Y:S01]  /*0410*/  F2FP.F16.E4M3.UNPACK_B R12, R12 ;  /* 0x0000000cff0c723e */ /* 0x000fe200020006ff */
[----:B------:R-:W-:Y:S01]  /*0420*/  HADD2.F32 R3, -RZ, R3.H0_H0 ;  /* 0x20000003ff037230 */ /* 0x000fe20000004100 */
[----:B------:R-:W-:Y:S01]  /*0430*/  F2FP.F16.E4M3.UNPACK_B R4, R4 ;  /* 0x00000004ff04723e */ /* 0x000fe200020006ff */
[----:B------:R-:W-:Y:S01]  /*0440*/  HADD2.F32 R0, -RZ, R0.H0_H0 ;  /* 0x20000000ff007230 */ /* 0x000fe20000004100 */
[----:B------:R-:W-:Y:S01]  /*0450*/  F2FP.SATFINITE.E4M3.F32.PACK_AB_MERGE_C R13, RZ, R13, RZ ;  /* 0x0000000dff0d723e */ /* 0x000fe200048070ff */
[----:B------:R-:W-:Y:S02]  /*0460*/  HADD2.F32 R12, -RZ, R12.H0_H0 ;  /* 0x2000000cff0c7230 */ /* 0x000fe40000004100 */
[----:B------:R-:W-:Y:S01]  /*0470*/  FMUL R3, R3, UR6 ;  /* 0x0000000603037c20 */ /* 0x000fe20008400000 */
[----:B------:R-:W-:-:S02]  /*0480*/  HADD2.F32 R4, -RZ, R4.H0_H0 ;  /* 0x20000004ff047230 */ /* 0x000fc40000004100 */
[----:B------:R-:W-:Y:S01]  /*0490*/  FMUL R0, R0, UR6 ;  /* 0x0000000600007c20 */ /* 0x000fe20008400000 */
[----:B------:R-:W-:Y:S01]  /*04a0*/  F2FP.SATFINITE.E4M3.F32.PACK_AB_MERGE_C R14, RZ, R14, RZ ;  /* 0x0000000eff0e723e */ /* 0x000fe200048070ff */
[----:B------:R-:W-:Y:S01]  /*04b0*/  FMUL R12, R12, UR6 ;  /* 0x000000060c0c7c20 */ /* 0x000fe20008400000 */
[----:B------:R-:W-:Y:S01]  /*04c0*/  F2FP.SATFINITE.E4M3.F32.PACK_AB_MERGE_C R3, RZ, R3, RZ ;  /* 0x00000003ff03723e */ /* 0x000fe200048070ff */
[----:B------:R-:W-:Y:S01]  /*04d0*/  FMUL R4, R4, UR6 ;  /* 0x0000000604047c20 */ /* 0x000fe20008400000 */
[----:B------:R-:W-:Y:S02]  /*04e0*/  F2FP.SATFINITE.E4M3.F32.PACK_AB_MERGE_C R0, RZ, R0, RZ ;  /* 0x00000000ff00723e */ /* 0x000fe400048070ff */
[----:B------:R-:W-:Y:S02]  /*04f0*/  PRMT R5, R17, 0x3340, R16 ;  /* 0x0000334011057816 */ /* 0x000fe40000000010 */
[----:B------:R-:W-:Y:S02]  /*0500*/  F2FP.SATFINITE.E4M3.F32.PACK_AB_MERGE_C R12, RZ, R12, RZ ;  /* 0x0000000cff0c723e */ /* 0x000fe400048070ff */
[----:B------:R-:W-:-:S02]  /*0510*/  F2FP.SATFINITE.E4M3.F32.PACK_AB_MERGE_C R4, RZ, R4, RZ ;  /* 0x00000004ff04723e */ /* 0x000fc400048070ff */
[----:B------:R-:W-:Y:S02]  /*0520*/  LOP3.LUT R17, R3, 0xffff, RZ, 0xc0, !PT ;  /* 0x0000ffff03117812 */ /* 0x000fe400078ec0ff */
[----:B------:R-:W-:Y:S02]  /*0530*/  LOP3.LUT R16, R0, 0xffff, RZ, 0xc0, !PT ;  /* 0x0000ffff00107812 */ /* 0x000fe400078ec0ff */
[----:B------:R-:W-:Y:S02]  /*0540*/  PRMT R3, R11, 0x7773, RZ ;  /* 0x000077730b037816 */ /* 0x000fe400000000ff */
[----:B------:R-:W-:Y:S02]  /*0550*/  LOP3.LUT R14, R14, 0xffff, RZ, 0xc0, !PT ;  /* 0x0000ffff0e0e7812 */ /* 0x000fe400078ec0ff */
[----:B------:R-:W-:Y:S02]  /*0560*/  LOP3.LUT R13, R13, 0xffff, RZ, 0xc0, !PT ;  /* 0x0000ffff0d0d7812 */ /* 0x000fe400078ec0ff */
[----:B------:R-:W-:-:S02]  /*0570*/  LOP3.LUT R18, R4, 0xffff, RZ, 0xc0, !PT ;  /* 0x0000ffff04127812 */ /* 0x000fc400078ec0ff */
[----:B------:R-:W-:Y:S02]  /*0580*/  LOP3.LUT R19, R12, 0xffff, RZ, 0xc0, !PT ;  /* 0x0000ffff0c137812 */ /* 0x000fe400078ec0ff */
[----:B------:R-:W-:Y:S02]  /*0590*/  PRMT R4, R17, 0x3340, R16 ;  /* 0x0000334011047816 */ /* 0x000fe40000000010 */
[----:B------:R-:W-:Y:S02]  /*05a0*/  F2FP.F16.E4M3.UNPACK_B R25, R3 ;  /* 0x00000003ff19723e */ /* 0x000fe400020006ff */
[----:B------:R-:W-:Y:S02]  /*05b0*/  PRMT R0, R13, 0x3340, R14 ;  /* 0x000033400d007816 */ /* 0x000fe4000000000e */
[----:B------:R-:W-:Y:S02]  /*05c0*/  PRMT R17, R10, 0x7773, RZ ;  /* 0x000077730a117816 */ /* 0x000fe400000000ff */
[----:B------:R-:W-:-:S02]  /*05d0*/  PRMT R13, R19, 0x3340, R18 ;  /* 0x00003340130d7816 */ /* 0x000fc40000000012 */
[C---:B------:R-:W-:Y:S02]  /*05e0*/  PRMT R23, R11.reuse, 0x7772, RZ ;  /* 0x000077720b177816 */ /* 0x040fe400000000ff */
[C---:B------:R-:W-:Y:S02]  /*05f0*/  PRMT R24, R11.reuse, 0x7770, RZ ;  /* 0x000077700b187816 */ /* 0x040fe400000000ff */
[----:B------:R-:W-:Y:S02]  /*0600*/  PRMT R22, R11, 0x7771, RZ ;  /* 0x000077710b167816 */ /* 0x000fe400000000ff */
[----:B------:R-:W-:Y:S02]  /*0610*/  PRMT R16, R10, 0x7772, RZ ;  /* 0x000077720a107816 */ /* 0x000fe400000000ff */
[C---:B------:R-:W-:Y:S02]  /*0620*/  PRMT R14, R9.reuse, 0x7773, RZ ;  /* 0x00007773090e7816 */ /* 0x040fe400000000ff */
[----:B------:R-:W-:-:S02]  /*0630*/  PRMT R19, R9, 0x7772, RZ ;  /* 0x0000777209137816 */ /* 0x000fc400000000ff */
[C---:B------:R-:W-:Y:S02]  /*0640*/  PRMT R12, R9.reuse, 0x7771, RZ ;  /* 0x00007771090c7816 */ /* 0x040fe400000000ff */
[----:B------:R-:W-:Y:S02]  /*0650*/  PRMT R21, R9, 0x7770, RZ ;  /* 0x0000777009157816 */ /* 0x000fe400000000ff */
[C---:B------:R-:W-:Y:S02]  /*0660*/  PRMT R20, R8.reuse, 0x7773, RZ ;  /* 0x0000777308147816 */ /* 0x040fe400000000ff */
[C---:B------:R-:W-:Y:S02]  /*0670*/  PRMT R9, R8.reuse, 0x7772, RZ ;  /* 0x0000777208097816 */ /* 0x040fe400000000ff */
[C---:B------:R-:W-:Y:S02]  /*0680*/  PRMT R3, R8.reuse, 0x7771, RZ ;  /* 0x0000777108037816 */ /* 0x040fe400000000ff */
[----:B------:R-:W-:Y:S01]  /*0690*/  PRMT R18, R8, 0x7770, RZ ;  /* 0x0000777008127816 */ /* 0x000fe200000000ff */
[----:B------:R-:W-:Y:S01]  /*06a0*/  HADD2.F32 R8, -RZ, R25.H0_H0 ;  /* 0x20000019ff087230 */ /* 0x000fe20000004100 */
[----:B------:R-:W-:-:S02]  /*06b0*/  F2FP.F16.E4M3.UNPACK_B R17, R17 ;  /* 0x00000011ff11723e */ /* 0x000fc400020006ff */
[----:B------:R-:W-:Y:S02]  /*06c0*/  F2FP.F16.E4M3.UNPACK_B R25, R23 ;  /* 0x00000017ff19723e */ /* 0x000fe400020006ff */
[----:B------:R-:W-:Y:S01]  /*06d0*/  F2FP.F16.E4M3.UNPACK_B R24, R24 ;  /* 0x00000018ff18723e */ /* 0x000fe200020006ff */
[----:B------:R-:W-:Y:S01]  /*06e0*/  HADD2.F32 R17, -RZ, R17.H0_H0 ;  /* 0x20000011ff117230 */ /* 0x000fe20000004100 */
[----:B------:R-:W-:Y:S01]  /*06f0*/  F2FP.F16.E4M3.UNPACK_B R23, R22 ;  /* 0x00000016ff17723e */ /* 0x000fe200020006ff */
[----:B------:R-:W-:Y:S01]  /*0700*/  HADD2.F32 R25, -RZ, R25.H0_H0 ;  /* 0x20000019ff197230 */ /* 0x000fe20000004100 */
[----:B------:R-:W-:Y:S01]  /*0710*/  F2FP.F16.E4M3.UNPACK_B R16, R16 ;  /* 0x00000010ff10723e */ /* 0x000fe200020006ff */
[----:B------:R-:W-:Y:S01]  /*0720*/  HADD2.F32 R22, -RZ, R24.H0_H0 ;  /* 0x20000018ff167230 */ /* 0x000fe20000004100 */
[C---:B------:R-:W-:Y:S01]  /*0730*/  PRMT R11, R10.reuse, 0x7771, RZ ;  /* 0x000077710a0b7816 */ /* 0x040fe200000000ff */
[----:B------:R-:W-:Y:S01]  /*0740*/  HADD2.F32 R23, -RZ, R23.H0_H0 ;  /* 0x20000017ff177230 */ /* 0x000fe20000004100 */
[----:B------:R-:W-:Y:S01]  /*0750*/  PRMT R10, R10, 0x7770, RZ ;  /* 0x000077700a0a7816 */ /* 0x000fe200000000ff */
[----:B------:R-:W-:-:S02]  /*0760*/  HADD2.F32 R24, -RZ, R16.H0_H0 ;  /* 0x20000010ff187230 */ /* 0x000fc40000004100 */
[----:B------:R-:W-:Y:S01]  /*0770*/  FMUL R17, R17, UR6 ;  /* 0x0000000611117c20 */ /* 0x000fe20008400000 */
[----:B------:R-:W-:Y:S01]  /*0780*/  FMUL R25, R25, UR6 ;  /* 0x0000000619197c20 */ /* 0x000fe20008400000 */
[----:B------:R-:W-:Y:S01]  /*0790*/  F2FP.F16.E4M3.UNPACK_B R16, R10 ;  /* 0x0000000aff10723e */ /* 0x000fe200020006ff */
[----:B------:R-:W-:Y:S01]  /*07a0*/  FMUL R10, R8, UR6 ;  /* 0x00000006080a7c20 */ /* 0x000fe20008400000 */
[----:B------:R-:W-:Y:S01]  /*07b0*/  FMUL R8, R22, UR6 ;  /* 0x0000000616087c20 */ /* 0x000fe20008400000 */
[----:B------:R-:W-:Y:S01]  /*07c0*/  FMUL R23, R23, UR6 ;  /* 0x0000000617177c20 */ /* 0x000fe20008400000 */
[----:B------:R-:W-:Y:S01]  /*07d0*/  FMUL R24, R24, UR6 ;  /* 0x0000000618187c20 */ /* 0x000fe20008400000 */
[----:B------:R-:W-:Y:S02]  /*07e0*/  F2FP.SATFINITE.E4M3.F32.PACK_AB_MERGE_C R17, RZ, R17, RZ ;  /* 0x00000011ff11723e */ /* 0x000fe400048070ff */
[----:B------:R-:W-:Y:S02]  /*07f0*/  F2FP.SATFINITE.E4M3.F32.PACK_AB_MERGE_C R10, RZ, R10, RZ ;  /* 0x0000000aff0a723e */ /* 0x000fe400048070ff */
        /* <DEDUP_REMOVED lines=10> */
[----:B------:R-:W-:Y:S01]  /*08a0*/  LOP3.LUT R27, R24, 0xffff, RZ, 0xc0, !PT ;  /* 0x0000ffff181b7812 */ /* 0x000fe200078ec0ff */
[----:B------:R-:W-:Y:S01]  /*08b0*/  HADD2.F32 R24, -RZ, R17.H0_H0 ;  /* 0x20000011ff187230 */ /* 0x000fe20000004100 */
[----:B------:R-:W-:Y:S02]  /*08c0*/  PRMT R11, R25, 0x3340, R10 ;  /* 0x00003340190b7816 */ /* 0x000fe4000000000a */
[----:B------:R-:W-:-:S02]  /*08d0*/  PRMT R8, R8, 0x3340, R23 ;  /* 0x0000334008087816 */ /* 0x000fc40000000017 */
[----:B------:R-:W-:Y:S01]  /*08e0*/  PRMT R10, R27, 0x3340, R22 ;  /* 0x000033401b0a7816 */ /* 0x000fe20000000016 */
[----:B------:R-:W-:Y:S01]  /*08f0*/  HADD2.F32 R22, -RZ, R16.H0_H0 ;  /* 0x20000010ff167230 */ /* 0x000fe20000004100 */
[----:B------:R-:W-:Y:S01]  /*0900*/  F2FP.F16.E4M3.UNPACK_B R12, R12 ;  /* 0x0000000cff0c723e */ /* 0x000fe200020006ff */
[----:B------:R-:W-:Y:S01]  /*0910*/  FMUL R25, R24, UR6 ;  /* 0x0000000618197c20 */ /* 0x000fe20008400000 */
[----:B------:R-:W-:Y:S02]  /*0920*/  F2FP.F16.E4M3.UNPACK_B R21, R21 ;  /* 0x00000015ff15723e */ /* 0x000fe400020006ff */
[----:B------:R-:W-:Y:S01]  /*0930*/  F2FP.F16.E4M3.UNPACK_B R23, R14 ;  /* 0x0000000eff17723e */ /* 0x000fe200020006ff */
[----:B------:R-:W-:Y:S01]  /*0940*/  HADD2.F32 R12, -RZ, R12.H0_H0 ;  /* 0x2000000cff0c7230 */ /* 0x000fe20000004100 */
[----:B------:R-:W-:Y:S01]  /*0950*/  F2FP.F16.E4M3.UNPACK_B R19, R19 ;  /* 0x00000013ff13723e */ /* 0x000fe200020006ff */
[----:B------:R-:W-:Y:S02]  /*0960*/  HADD2.F32 R21, -RZ, R21.H0_H0 ;  /* 0x20000015ff157230 */ /* 0x000fe40000004100 */
[----:B------:R-:W-:Y:S01]  /*0970*/  FMUL R24, R22, UR6 ;  /* 0x0000000616187c20 */ /* 0x000fe20008400000 */
[----:B------:R-:W-:-:S02]  /*0980*/  HADD2.F32 R23, -RZ, R23.H0_H0 ;  /* 0x20000017ff177230 */ /* 0x000fc40000004100 */
[----:B------:R-:W-:Y:S01]  /*0990*/  FMUL R12, R12, UR6 ;  /* 0x000000060c0c7c20 */ /* 0x000fe20008400000 */
[----:B------:R-:W-:Y:S02]  /*09a0*/  HADD2.F32 R19, -RZ, R19.H0_H0 ;  /* 0x20000013ff137230 */ /* 0x000fe40000004100 */
[----:B------:R-:W-:Y:S01]  /*09b0*/  FMUL R21, R21, UR6 ;  /* 0x0000000615157c20 */ /* 0x000fe20008400000 */
[----:B------:R-:W-:Y:S01]  /*09c0*/  F2FP.SATFINITE.E4M3.F32.PACK_AB_MERGE_C R25, RZ, R25, RZ ;  /* 0x00000019ff19723e */ /* 0x000fe200048070ff */
[----:B------:R-:W-:Y:S01]  /*09d0*/  FMUL R23, R23, UR6 ;  /* 0x0000000617177c20 */ /* 0x000fe20008400000 */
[----:B------:R-:W-:Y:S01]  /*09e0*/  F2FP.SATFINITE.E4M3.F32.PACK_AB_MERGE_C R24, RZ, R24, RZ ;  /* 0x00000018ff18723e */ /* 0x000fe200048070ff */
[----:B------:R-:W-:Y:S01]  /*09f0*/  FMUL R19, R19, UR6 ;  /* 0x0000000613137c20 */ /* 0x000fe20008400000 */
[C---:B------:R-:W-:Y:S02]  /*0a00*/  PRMT R14, R7.reuse, 0x7773, RZ ;  /* 0x00007773070e7816 */ /* 0x040fe400000000ff */
[----:B------:R-:W-:-:S02]  /*0a10*/  PRMT R17, R7, 0x7772, RZ ;  /* 0x0000777207117816 */ /* 0x000fc400000000ff */
[C---:B------:R-:W-:Y:S02]  /*0a20*/  PRMT R16, R7.reuse, 0x7771, RZ ;  /* 0x0000777107107816 */ /* 0x040fe400000000ff */
[----:B------:R-:W-:Y:S02]  /*0a30*/  PRMT R22, R7, 0x7770, RZ ;  /* 0x0000777007167816 */ /* 0x000fe400000000ff */
[----:B------:R-:W-:Y:S02]  /*0a40*/  LOP3.LUT R7, R25, 0xffff, RZ, 0xc0, !PT ;  /* 0x0000ffff19077812 */ /* 0x000fe400078ec0ff */
[----:B------:R-:W-:Y:S02]  /*0a50*/  LOP3.LUT R24, R24, 0xffff, RZ, 0xc0, !PT ;  /* 0x0000ffff18187812 */ /* 0x000fe400078ec0ff */
[----:B------:R-:W-:Y:S02]  /*0a60*/  F2FP.SATFINITE.E4M3.F32.PACK_AB_MERGE_C R12, RZ, R12, RZ ;  /* 0x0000000cff0c723e */ /* 0x000fe400048070ff */
[----:B------:R-:W-:-:S02]  /*0a70*/  F2FP.SATFINITE.E4M3.F32.PACK_AB_MERGE_C R21, RZ, R21, RZ ;  /* 0x00000015ff15723e */ /* 0x000fc400048070ff */
[----:B------:R-:W-:Y:S02]  /*0a80*/  F2FP.SATFINITE.E4M3.F32.PACK_AB_MERGE_C R23, RZ, R23, RZ ;  /* 0x00000017ff17723e */ /* 0x000fe400048070ff */
[----:B------:R-:W-:Y:S02]  /*0a90*/  F2FP.SATFINITE.E4M3.F32.PACK_AB_MERGE_C R19, RZ, R19, RZ ;  /* 0x00000013ff13723e */ /* 0x000fe400048070ff */
[----:B------:R-:W-:Y:S02]  /*0aa0*/  PRMT R7, R24, 0x3340, R7 ;  /* 0x0000334018077816 */ /* 0x000fe40000000007 */
[----:B------:R-:W-:Y:S02]  /*0ab0*/  LOP3.LUT R12, R12, 0xffff, RZ, 0xc0, !PT ;  /* 0x0000ffff0c0c7812 */ /* 0x000fe400078ec0ff */
[----:B------:R-:W-:Y:S02]  /*0ac0*/  LOP3.LUT R21, R21, 0xffff, RZ, 0xc0, !PT ;  /* 0x0000ffff15157812 */ /* 0x000fe400078ec0ff */
[----:B------:R-:W-:-:S02]  /*0ad0*/  LOP3.LUT R23, R23, 0xffff, RZ, 0xc0, !PT ;  /* 0x0000ffff17177812 */ /* 0x000fc400078ec0ff */
[----:B------:R-:W-:Y:S02]  /*0ae0*/  LOP3.LUT R24, R19, 0xffff, RZ, 0xc0, !PT ;  /* 0x0000ffff13187812 */ /* 0x000fe400078ec0ff */
[----:B------:R-:W-:Y:S02]  /*0af0*/  F2FP.F16.E4M3.UNPACK_B R3, R3 ;  /* 0x00000003ff03723e */ /* 0x000fe400020006ff */
[----:B------:R-:W-:Y:S02]  /*0b00*/  F2FP.F16.E4M3.UNPACK_B R17, R17 ;  /* 0x00000011ff11723e */ /* 0x000fe400020006ff */
[----:B------:R-:W-:Y:S02]  /*0b10*/  F2FP.F16.E4M3.UNPACK_B R16, R16 ;  /* 0x00000010ff10723e */ /* 0x000fe400020006ff */
[----:B------:R-:W-:Y:S02]  /*0b20*/  F2FP.F16.E4M3.UNPACK_B R20, R20 ;  /* 0x00000014ff14723e */ /* 0x000fe400020006ff */
[----:B------:R-:W-:-:S02]  /*0b30*/  F2FP.F16.E4M3.UNPACK_B R19, R9 ;  /* 0x00000009ff13723e */ /* 0x000fc400020006ff */
[----:B------:R-:W-:Y:S01]  /*0b40*/  F2FP.F16.E4M3.UNPACK_B R18, R18 ;  /* 0x00000012ff12723e */ /* 0x000fe200020006ff */
[----:B------:R-:W-:Y:S01]  /*0b50*/  HADD2.F32 R20, -RZ, R20.H0_H0 ;  /* 0x20000014ff147230 */ /* 0x000fe20000004100 */
[----:B------:R-:W-:Y:S01]  /*0b60*/  PRMT R12, R21, 0x3340, R12 ;  /* 0x00003340150c7816 */ /* 0x000fe2000000000c */
[----:B------:R-:W-:Y:S01]  /*0b70*/  HADD2.F32 R19, -RZ, R19.H0_H0 ;  /* 0x20000013ff137230 */ /* 0x000fe20000004100 */
[----:B------:R-:W-:Y:S01]  /*0b80*/  PRMT R9, R24, 0x3340, R23 ;  /* 0x0000334018097816 */ /* 0x000fe20000000017 */
[----:B------:R-:W-:Y:S01]  /*0b90*/  HADD2.F32 R23, -RZ, R3.H0_H0 ;  /* 0x20000003ff177230 */ /* 0x000fe20000004100 */
[----:B------:R-:W-:Y:S01]  /*0ba0*/  F2FP.F16.E4M3.UNPACK_B R14, R14 ;  /* 0x0000000eff0e723e */ /* 0x000fe200020006ff */
[----:B------:R-:W-:Y:S01]  /*0bb0*/  HADD2.F32 R24, -RZ, R17.H0_H0 ;  /* 0x20000011ff187230 */ /* 0x000fe20000004100 */
[----:B------:R-:W-:Y:S01]  /*0bc0*/  F2FP.F16.E4M3.UNPACK_B R21, R22 ;  /* 0x00000016ff15723e */ /* 0x000fe200020006ff */
[----:B------:R-:W-:Y:S02]  /*0bd0*/  HADD2.F32 R3, -RZ, R16.H0_H0 ;  /* 0x20000010ff037230 */ /* 0x000fe40000004100 */
[----:B------:R-:W-:Y:S01]  /*0be0*/  FMUL R19, R19, UR6 ;  /* 0x0000000613137c20 */ /* 0x000fe20008400000 */
[----:B------:R-:W0:Y:S01]  /*0bf0*/  LDC.64 R16, c[0x0][0x388] ;  /* 0x0000e200ff107b82 */ /* 0x000e220000000a00 */
[----:B------:R-:W-:Y:S01]  /*0c00*/  HADD2.F32 R18, -RZ, R18.H0_H0 ;  /* 0x20000012ff127230 */ /* 0x000fe20000004100 */
[----:B------:R-:W-:Y:S01]  /*0c10*/  PRMT R11, R8, 0x5410, R11 ;  /* 0x00005410080b7816 */ /* 0x000fe2000000000b */
[----:B------:R-:W-:-:S02]  /*0c20*/  HADD2.F32 R22, -RZ, R14.H0_H0 ;  /* 0x2000000eff167230 */ /* 0x000fc40000004100 */
[----:B------:R-:W-:Y:S01]  /*0c30*/  FMUL R14, R20, UR6 ;  /* 0x00000006140e7c20 */ /* 0x000fe20008400000 */
[----:B------:R-:W-:Y:S02]  /*0c40*/  HADD2.F32 R21, -RZ, R21.H0_H0 ;  /* 0x20000015ff157230 */ /* 0x000fe40000004100 */
[----:B------:R-:W-:Y:S01]  /*0c50*/  FMUL R18, R18, UR6 ;  /* 0x0000000612127c20 */ /* 0x000fe20008400000 */
[----:B------:R-:W-:Y:S01]  /*0c60*/  FMUL R20, R23, UR6 ;  /* 0x0000000617147c20 */ /* 0x000fe20008400000 */
[----:B------:R-:W-:Y:S01]  /*0c70*/  FMUL R23, R24, UR6 ;  /* 0x0000000618177c20 */ /* 0x000fe20008400000 */
[----:B------:R-:W-:Y:S01]  /*0c80*/  FMUL R22, R22, UR6 ;  /* 0x0000000616167c20 */ /* 0x000fe20008400000 */
[----:B------:R-:W-:Y:S01]  /*0c90*/  FMUL R21, R21, UR6 ;  /* 0x0000000615157c20 */ /* 0x000fe20008400000 */
[----:B------:R-:W-:Y:S01]  /*0ca0*/  FMUL R3, R3, UR6 ;  /* 0x0000000603037c20 */ /* 0x000fe20008400000 */
[----:B------:R-:W-:Y:S02]  /*0cb0*/  F2FP.SATFINITE.E4M3.F32.PACK_AB_MERGE_C R14, RZ, R14, RZ ;  /* 0x0000000eff0e723e */ /* 0x000fe400048070ff */
[----:B------:R-:W-:-:S02]  /*0cc0*/  F2FP.SATFINITE.E4M3.F32.PACK_AB_MERGE_C R19, RZ, R19, RZ ;  /* 0x00000013ff13723e */ /* 0x000fc400048070ff */
[----:B------:R-:W-:Y:S02]  /*0cd0*/  F2FP.SATFINITE.E4M3.F32.PACK_AB_MERGE_C R18, RZ, R18, RZ ;  /* 0x00000012ff12723e */ /* 0x000fe400048070ff */
[----:B------:R-:W-:Y:S02]  /*0ce0*/  F2FP.SATFINITE.E4M3.F32.PACK_AB_MERGE_C R20, RZ, R20, RZ ;  /* 0x00000014ff14723e */ /* 0x000fe400048070ff */
[----:B------:R-:W-:Y:S02]  /*0cf0*/  F2FP.SATFINITE.E4M3.F32.PACK_AB_MERGE_C R23, RZ, R23, RZ ;  /* 0x00000017ff17723e */ /* 0x000fe400048070ff */
[----:B------:R-:W-:Y:S02]  /*0d00*/  F2FP.SATFINITE.E4M3.F32.PACK_AB_MERGE_C R22, RZ, R22, RZ ;  /* 0x00000016ff16723e */ /* 0x000fe400048070ff */
[----:B------:R-:W-:Y:S02]  /*0d10*/  F2FP.SATFINITE.E4M3.F32.PACK_AB_MERGE_C R21, RZ, R21, RZ ;  /* 0x00000015ff15723e */ /* 0x000fe400048070ff */
[----:B------:R-:W-:-:S02]  /*0d20*/  F2FP.SATFINITE.E4M3.F32.PACK_AB_MERGE_C R3, RZ, R3, RZ ;  /* 0x00000003ff03723e */ /* 0x000fc400048070ff */
[----:B------:R-:W-:Y:S02]  /*0d30*/  LOP3.LUT R14, R14, 0xffff, RZ, 0xc0, !PT ;  /* 0x0000ffff0e0e7812 */ /* 0x000fe400078ec0ff */
[----:B------:R-:W-:Y:S02]  /*0d40*/  LOP3.LUT R19, R19, 0xffff, RZ, 0xc0, !PT ;  /* 0x0000ffff13137812 */ /* 0x000fe400078ec0ff */
[----:B------:R-:W-:Y:S02]  /*0d50*/  LOP3.LUT R24, R20, 0xffff, RZ, 0xc0, !PT ;  /* 0x0000ffff14187812 */ /* 0x000fe400078ec0ff */
[----:B------:R-:W-:Y:S02]  /*0d60*/  LOP3.LUT R25, R18, 0xffff, RZ, 0xc0, !PT ;  /* 0x0000ffff12197812 */ /* 0x000fe400078ec0ff */
[----:B------:R-:W-:Y:S02]  /*0d70*/  LOP3.LUT R23, R23, 0xffff, RZ, 0xc0, !PT ;  /* 0x0000ffff17177812 */ /* 0x000fe400078ec0ff */
[----:B------:R-:W-:-:S02]  /*0d80*/  LOP3.LUT R18, R22, 0xffff, RZ, 0xc0, !PT ;  /* 0x0000ffff16127812 */ /* 0x000fc400078ec0ff */
[----:B------:R-:W-:Y:S02]  /*0d90*/  LOP3.LUT R3, R3, 0xffff, RZ, 0xc0, !PT ;  /* 0x0000ffff03037812 */ /* 0x000fe400078ec0ff */
[----:B------:R-:W-:Y:S02]  /*0da0*/  LOP3.LUT R20, R21, 0xffff, RZ, 0xc0, !PT ;  /* 0x0000ffff15147812 */ /* 0x000fe400078ec0ff */
[----:B------:R-:W-:Y:S02]  /*0db0*/  PRMT R14, R19, 0x3340, R14 ;  /* 0x00003340130e7816 */ /* 0x000fe4000000000e */
[----:B------:R-:W-:Y:S02]  /*0dc0*/  PRMT R19, R25, 0x3340, R24 ;  /* 0x0000334019137816 */ /* 0x000fe40000000018 */
[----:B------:R-:W-:Y:S02]  /*0dd0*/  PRMT R18, R23, 0x3340, R18 ;  /* 0x0000334017127816 */ /* 0x000fe40000000012 */
[----:B------:R-:W-:Y:S01]  /*0de0*/  PRMT R21, R20, 0x3340, R3 ;  /* 0x0000334014157816 */ /* 0x000fe20000000003 */
[----:B0-----:R-:W-:Y:S01]  /*0df0*/  IMAD.WIDE R2, R2, 0x20, R16 ;  /* 0x0000002002027825 */ /* 0x001fe200078e0210 */
[----:B------:R-:W-:-:S02]  /*0e00*/  PRMT R10, R7, 0x5410, R10 ;  /* 0x00005410070a7816 */ /* 0x000fc4000000000a */
[----:B------:R-:W-:Y:S02]  /*0e10*/  PRMT R6, R15, 0x5410, R6 ;  /* 0x000054100f067816 */ /* 0x000fe40000000006 */
[----:B------:R-:W-:Y:S02]  /*0e20*/  PRMT R5, R0, 0x5410, R5 ;  /* 0x0000541000057816 */ /* 0x000fe40000000005 */
[----:B------:R-:W-:Y:S02]  /*0e30*/  PRMT R4, R13, 0x5410, R4 ;  /* 0x000054100d047816 */ /* 0x000fe40000000004 */
[----:B------:R-:W-:Y:S02]  /*0e40*/  PRMT R9, R12, 0x5410, R9 ;  /* 0x000054100c097816 */ /* 0x000fe40000000009 */
[----:B------:R-:W-:Y:S02]  /*0e50*/  PRMT R8, R19, 0x5410, R14 ;  /* 0x0000541013087816 */ /* 0x000fe4000000000e */
[----:B------:R-:W-:-:S05]  /*0e60*/  PRMT R7, R21, 0x5410, R18 ;  /* 0x0000541015077816 */ /* 0x000fca0000000012 */
[----:B------:R-:W-:Y:S01]  /*0e70*/  STG.E.ENL2.256 desc[UR4][R2.64], R8, R4 ;  /* 0xf80000080204797f */ /* 0x000fe2000f121804 */
[----:B------:R-:W-:Y:S05]  /*0e80*/  EXIT ;  /* 0x000000000000794d */ /* 0x000fea0003800000 */
.L_x_0:
[----:B------:R-:W-:-:S00]  /*0e90*/  BRA `(.L_x_0) ;  /* 0xfffffffc00fc7947 */ /* 0x000fc0000383ffff */
[----:B------:R-:W-:-:S00]  /*0ea0*/  NOP ;  /* 0x0000000000007918 */ /* 0x000fc00000000000 */
        /* <DEDUP_REMOVED lines=13> */
.L_x_2:


//--------------------- .text._Z15fp8_scale_8bytePK5fp8x8PS_fi --------------------------
	.section	.text._Z15fp8_scale_8bytePK5fp8x8PS_fi,"ax",@progbits
	.align	128
        .global         _Z15fp8_scale_8bytePK5fp8x8PS_fi
        .type           _Z15fp8_scale_8bytePK5fp8x8PS_fi,@function
        .size           _Z15fp8_scale_8bytePK5fp8x8PS_fi,(.L_x_3 - _Z15fp8_scale_8bytePK5fp8x8PS_fi)
        .other          _Z15fp8_scale_8bytePK5fp8x8PS_fi,@"STO_CUDA_ENTRY STV_DEFAULT"
_Z15fp8_scale_8bytePK5fp8x8PS_fi:
.text._Z15fp8_scale_8bytePK5fp8x8PS_fi:
        /* <DEDUP_REMOVED lines=12> */
[----:B-1----:R-:W3:Y:S02]  /*00c0*/  LDG.E.64.CONSTANT R2, desc[UR4][R2.64] ;  /* 0x0000000402027981 */ /* 0x002ee4000c1e9b00 */
[C---:B---3--:R-:W-:Y:S02]  /*00d0*/  PRMT R6, R2.reuse, 0x7770, RZ ;  /* 0x0000777002067816 */ /* 0x048fe400000000ff */
[C---:B------:R-:W-:Y:S02]  /*00e0*/  PRMT R4, R2.reuse, 0x7773, RZ ;  /* 0x0000777302047816 */ /* 0x040fe400000000ff */
[----:B------:R-:W-:Y:S02]  /*00f0*/  PRMT R5, R2, 0x7772, RZ ;  /* 0x0000777202057816 */ /* 0x000fe400000000ff */
[----:B------:R-:W-:Y:S02]  /*0100*/  F2FP.F16.E4M3.UNPACK_B R7, R6 ;  /* 0x00000006ff07723e */ /* 0x000fe400020006ff */
[----:B------:R-:W-:-:S02]  /*0110*/  F2FP.F16.E4M3.UNPACK_B R9, R4 ;  /* 0x00000004ff09723e */ /* 0x000fc400020006ff */
[----:B------:R-:W-:Y:S01]  /*0120*/  F2FP.F16.E4M3.UNPACK_B R8, R5 ;  /* 0x00000005ff08723e */ /* 0x000fe200020006ff */
[----:B------:R-:W-:Y:S01]  /*0130*/  HADD2.F32 R7, -RZ, R7.H0_H0 ;  /* 0x20000007ff077230 */ /* 0x000fe20000004100 */
[----:B------:R-:W-:Y:S01]  /*0140*/  PRMT R6, R2, 0x7771, RZ ;  /* 0x0000777102067816 */ /* 0x000fe200000000ff */
[----:B------:R-:W-:Y:S01]  /*0150*/  HADD2.F32 R9, -RZ, R9.H0_H0 ;  /* 0x20000009ff097230 */ /* 0x000fe20000004100 */
[C---:B------:R-:W-:Y:S01]  /*0160*/  PRMT R4, R3.reuse, 0x7773, RZ ;  /* 0x0000777303047816 */ /* 0x040fe200000000ff */
[----:B------:R-:W-:Y:S01]  /*0170*/  HADD2.F32 R8, -RZ, R8.H0_H0 ;  /* 0x20000008ff087230 */ /* 0x000fe20000004100 */
[----:B------:R-:W-:Y:S01]  /*0180*/  PRMT R5, R3, 0x7772, RZ ;  /* 0x0000777203057816 */ /* 0x000fe200000000ff */
[----:B--2---:R-:W-:Y:S01]  /*0190*/  FMUL R7, R7, UR6 ;  /* 0x0000000607077c20 */ /* 0x004fe20008400000 */
[----:B------:R-:W-:Y:S01]  /*01a0*/  PRMT R2, R3, 0x7771, RZ ;  /* 0x0000777103027816 */ /* 0x000fe200000000ff */
[----:B------:R-:W-:Y:S01]  /*01b0*/  FMUL R9, R9, UR6 ;  /* 0x0000000609097c20 */ /* 0x000fe20008400000 */
[----:B------:R-:W-:Y:S01]  /*01c0*/  PRMT R3, R3, 0x7770, RZ ;  /* 0x0000777003037816 */ /* 0x000fe200000000ff */
[----:B------:R-:W-:Y:S01]  /*01d0*/  FMUL R8, R8, UR6 ;  /* 0x0000000608087c20 */ /* 0x000fe20008400000 */
[----:B------:R-:W-:-:S02]  /*01e0*/  F2FP.F16.E4M3.UNPACK_B R5, R5 ;  /* 0x00000005ff05723e */ /* 0x000fc400020006ff */
[----:B------:R-:W-:Y:S02]  /*01f0*/  F2FP.F16.E4M3.UNPACK_B R4, R4 ;  /* 0x00000004ff04723e */ /* 0x000fe400020006ff */
[----:B------:R-:W-:Y:S01]  /*0200*/  F2FP.F16.E4M3.UNPACK_B R3, R3 ;  /* 0x00000003ff03723e */ /* 0x000fe200020006ff */
[----:B------:R-:W-:Y:S01]  /*0210*/  HADD2.F32 R10, -RZ, R5.H0_H0 ;  /* 0x20000005ff0a7230 */ /* 0x000fe20000004100 */
[----:B------:R-:W-:Y:S01]  /*0220*/  F2FP.F16.E4M3.UNPACK_B R2, R2 ;  /* 0x00000002ff02723e */ /* 0x000fe200020006ff */
[----:B------:R-:W-:Y:S01]  /*0230*/  HADD2.F32 R11, -RZ, R4.H0_H0 ;  /* 0x20000004ff0b7230 */ /* 0x000fe20000004100 */
[----:B------:R-:W-:Y:S01]  /*0240*/  F2FP.F16.E4M3.UNPACK_B R6, R6 ;  /* 0x00000006ff06723e */ /* 0x000fe200020006ff */
[----:B------:R-:W-:Y:S02]  /*0250*/  HADD2.F32 R4, -RZ, R3.H0_H0 ;  /* 0x20000003ff047230 */ /* 0x000fe40000004100 */
[----:B------:R-:W-:Y:S01]  /*0260*/  FMUL R10, R10, UR6 ;  /* 0x000000060a0a7c20 */ /* 0x000fe20008400000 */
[----:B------:R-:W-:-:S02]  /*0270*/  HADD2.F32 R5, -RZ, R2.H0_H0 ;  /* 0x20000002ff057230 */ /* 0x000fc40000004100 */
[----:B------:R-:W-:Y:S01]  /*0280*/  FMUL R11, R11, UR6 ;  /* 0x000000060b0b7c20 */ /* 0x000fe20008400000 */
[----:B------:R-:W0:Y:S01]  /*0290*/  LDC.64 R2, c[0x0][0x388] ;  /* 0x0000e200ff027b82 */ /* 0x000e220000000a00 */
[----:B------:R-:W-:Y:S02]  /*02a0*/  HADD2.F32 R6, -RZ, R6.H0_H0 ;  /* 0x20000006ff067230 */ /* 0x000fe40000004100 */
[----:B------:R-:W-:Y:S01]  /*02b0*/  FMUL R4, R4, UR6 ;  /* 0x0000000604047c20 */ /* 0x000fe20008400000 */
[----:B------:R-:W-:Y:S01]  /*02c0*/  FMUL R5, R5, UR6 ;  /* 0x0000000605057c20 */ /* 0x000fe20008400000 */
[----:B------:R-:W-:Y:S01]  /*02d0*/  F2FP.SATFINITE.E4M3.F32.PACK_AB_MERGE_C R9, RZ, R9, RZ ;  /* 0x00000009ff09723e */ /* 0x000fe200048070ff */
        /* <DEDUP_REMOVED lines=8> */
[----:B------:R-:W-:-:S02]  /*0360*/  LOP3.LUT R9, R9, 0xffff, RZ, 0xc0, !PT ;  /* 0x0000ffff09097812 */ /* 0x000fc400078ec0ff */
[----:B------:R-:W-:Y:S01]  /*0370*/  LOP3.LUT R8, R8, 0xffff, RZ, 0xc0, !PT ;  /* 0x0000ffff08087812 */ /* 0x000fe200078ec0ff */
[----:B0-----:R-:W-:Y:S01]  /*0380*/  IMAD.WIDE R2, R0, 0x8, R2 ;  /* 0x0000000800027825 */ /* 0x001fe200078e0202 */
[----:B------:R-:W-:Y:S02]  /*0390*/  LOP3.LUT R6, R6, 0xffff, RZ, 0xc0, !PT ;  /* 0x0000ffff06067812 */ /* 0x000fe400078ec0ff */
[----:B------:R-:W-:Y:S02]  /*03a0*/  LOP3.LUT R7, R7, 0xffff, RZ, 0xc0, !PT ;  /* 0x0000ffff07077812 */ /* 0x000fe400078ec0ff */
[----:B------:R-:W-:Y:S02]  /*03b0*/  LOP3.LUT R10, R10, 0xffff, RZ, 0xc0, !PT ;  /* 0x0000ffff0a0a7812 */ /* 0x000fe400078ec0ff */
[----:B------:R-:W-:Y:S02]  /*03c0*/  LOP3.LUT R11, R11, 0xffff, RZ, 0xc0, !PT ;  /* 0x0000ffff0b0b7812 */ /* 0x000fe400078ec0ff */
[----:B------:R-:W-:-:S02]  /*03d0*/  LOP3.LUT R5, R5, 0xffff, RZ, 0xc0, !PT ;  /* 0x0000ffff05057812 */ /* 0x000fc400078ec0ff */
[----:B------:R-:W-:Y:S02]  /*03e0*/  LOP3.LUT R4, R4, 0xffff, RZ, 0xc0, !PT ;  /* 0x0000ffff04047812 */ /* 0x000fe400078ec0ff */
[----:B------:R-:W-:Y:S02]  /*03f0*/  PRMT R8, R8, 0x3340, R9 ;  /* 0x0000334008087816 */ /* 0x000fe40000000009 */
[----:B------:R-:W-:Y:S02]  /*0400*/  PRMT R7, R7, 0x3340, R6 ;  /* 0x0000334007077816 */ /* 0x000fe40000000006 */
[----:B------:R-:W-:Y:S02]  /*0410*/  PRMT R10, R10, 0x3340, R11 ;  /* 0x000033400a0a7816 */ /* 0x000fe4000000000b */
[----:B------:R-:W-:Y:S02]  /*0420*/  PRMT R5, R4, 0x3340, R5 ;  /* 0x0000334004057816 */ /* 0x000fe40000000005 */
[----:B------:R-:W-:-:S02]  /*0430*/  PRMT R4, R7, 0x5410, R8 ;  /* 0x0000541007047816 */ /* 0x000fc40000000008 */
[----:B------:R-:W-:-:S05]  /*0440*/  PRMT R5, R5, 0x5410, R10 ;  /* 0x0000541005057816 */ /* 0x000fca000000000a */
[----:B------:R-:W-:Y:S01]  /*0450*/  STG.E.64 desc[UR4][R2.64], R4 ;  /* 0x0000000402007986 */ /* 0x000fe2000c101b04 */
[----:B------:R-:W-:Y:S05]  /*0460*/  EXIT ;  /* 0x000000000000794d */ /* 0x000fea0003800000 */
.L_x_1:
        /* <DEDUP_REMOVED lines=9> */
.L_x_3:


//--------------------- .nv.shared.reserved.0     --------------------------
	.section	.nv.shared.reserved.0,"aw",@nobits
	.weak		__nv_reservedSMEM_offset_0_alias
	.size		__nv_reservedSMEM_offset_0_alias, 0, 64
	.other		__nv_reservedSMEM_offset_0_alias,@"STO_CUDA_RESERVED_SHARED STV_DEFAULT"
__nv_reservedSMEM_offset_0_alias:
	.zero		0
	.zero		64


//--------------------- .nv.constant0._Z16fp8_scale_32bytePK6fp8x32PS_fi --------------------------
	.section	.nv.constant0._Z16fp8_scale_32bytePK6fp8x32PS_fi,"a",@progbits
	.sectionflags	@""
	.align	4
.nv.constant0._Z16fp8_scale_32bytePK6fp8x32PS_fi:
	.zero		920


//--------------------- .nv.constant0._Z15fp8_scale_8bytePK5fp8x8PS_fi --------------------------
	.section	.nv.constant0._Z15fp8_scale_8bytePK5fp8x8PS_fi,"a",@progbits
	.sectionflags	@""
	.align	4
.nv.constant0._Z15fp8_scale_8bytePK5fp8x8PS_fi:
	.zero		920


//--------------------- SYMBOLS --------------------------

	.type		.nv.reservedSmem.offset0,@object
	.size		.nv.reservedSmem.offset0,0x4
